	.headerflags	@"EF_CUDA_TEXMODE_UNIFIED EF_CUDA_64BIT_ADDRESS EF_CUDA_ACCELERATORS EF_CUDA_SM90 EF_CUDA_VIRTUAL_SM(EF_CUDA_SM90)"
	.elftype	@"ET_EXEC"


//--------------------- .nv.info                  --------------------------
	.section	.nv.info,"",@"SHT_CUDA_INFO"
	.align	4


	//----- nvinfo : EIATTR_REGCOUNT
	.align		4
        /*0000*/ 	.byte	0x04, 0x2f
        /*0002*/ 	.short	(.L_1 - .L_0)
	.align		4
.L_0:
        /*0004*/ 	.word	index@(triton_poi_fused_add_avg_pool2d_relu_threshold_backward_12)
        /*0008*/ 	.word	0x00000020


	//----- nvinfo : EIATTR_MIN_STACK_SIZE
	.align		4
.L_1:
        /*000c*/ 	.byte	0x04, 0x12
        /*000e*/ 	.short	(.L_3 - .L_2)
	.align		4
.L_2:
        /*0010*/ 	.word	index@(triton_poi_fused_add_avg_pool2d_relu_threshold_backward_12)
        /*0014*/ 	.word	0x00000000


	//----- nvinfo : EIATTR_FRAME_SIZE
	.align		4
.L_3:
        /*0018*/ 	.byte	0x04, 0x11
        /*001a*/ 	.short	(.L_5 - .L_4)
	.align		4
.L_4:
        /*001c*/ 	.word	index@(triton_poi_fused_add_avg_pool2d_relu_threshold_backward_12)
        /*0020*/ 	.word	0x00000000


	//----- nvinfo : EIATTR_MIN_STACK_SIZE
	.align		4
.L_5:
        /*0024*/ 	.byte	0x04, 0x12
        /*0026*/ 	.short	(.L_7 - .L_6)
	.align		4
.L_6:
        /*0028*/ 	.word	index@(triton_poi_fused_add_avg_pool2d_relu_threshold_backward_12)
        /*002c*/ 	.word	0x00000000
.L_7:


//--------------------- .nv.info.triton_poi_fused_add_avg_pool2d_relu_threshold_backward_12 --------------------------
	.section	.nv.info.triton_poi_fused_add_avg_pool2d_relu_threshold_backward_12,"",@"SHT_CUDA_INFO"
	.sectionflags	@""
	.align	4


	//----- nvinfo : EIATTR_CUDA_API_VERSION
	.align		4
        /*0000*/ 	.byte	0x04, 0x37
        /*0002*/ 	.short	(.L_9 - .L_8)
.L_8:
        /*0004*/ 	.word	0x0000007c


	//----- nvinfo : EIATTR_KPARAM_INFO
	.align		4
.L_9:
        /*0008*/ 	.byte	0x04, 0x17
        /*000a*/ 	.short	(.L_11 - .L_10)
.L_10:
        /*000c*/ 	.word	0x00000000
        /*0010*/ 	.short	0x0005
        /*0012*/ 	.short	0x0028
        /*0014*/ 	.byte	0x00, 0xf0, 0x11, 0x00


	//----- nvinfo : EIATTR_KPARAM_INFO
	.align		4
.L_11:
        /*0018*/ 	.byte	0x04, 0x17
        /*001a*/ 	.short	(.L_13 - .L_12)
.L_12:
        /*001c*/ 	.word	0x00000000
        /*0020*/ 	.short	0x0004
        /*0022*/ 	.short	0x0020
        /*0024*/ 	.byte	0x00, 0xf4, 0x21, 0x00


	//----- nvinfo : EIATTR_KPARAM_INFO
	.align		4
.L_13:
        /*0028*/ 	.byte	0x04, 0x17
        /*002a*/ 	.short	(.L_15 - .L_14)
.L_14:
        /*002c*/ 	.word	0x00000000
        /*0030*/ 	.short	0x0003
        /*0032*/ 	.short	0x0018
        /*0034*/ 	.byte	0x00, 0xf4, 0x21, 0x00


	//----- nvinfo : EIATTR_KPARAM_INFO
	.align		4
.L_15:
        /*0038*/ 	.byte	0x04, 0x17
        /*003a*/ 	.short	(.L_17 - .L_16)
.L_16:
        /*003c*/ 	.word	0x00000000
        /*0040*/ 	.short	0x0002
        /*0042*/ 	.short	0x0010
        /*0044*/ 	.byte	0x00, 0xf4, 0x21, 0x00


	//----- nvinfo : EIATTR_KPARAM_INFO
	.align		4
.L_17:
        /*0048*/ 	.byte	0x04, 0x17
        /*004a*/ 	.short	(.L_19 - .L_18)
.L_18:
        /*004c*/ 	.word	0x00000000
        /*0050*/ 	.short	0x0001
        /*0052*/ 	.short	0x0008
        /*0054*/ 	.byte	0x00, 0xf4, 0x21, 0x00


	//----- nvinfo : EIATTR_KPARAM_INFO
	.align		4
.L_19:
        /*0058*/ 	.byte	0x04, 0x17
        /*005a*/ 	.short	(.L_21 - .L_20)
.L_20:
        /*005c*/ 	.word	0x00000000
        /*0060*/ 	.short	0x0000
        /*0062*/ 	.short	0x0000
        /*0064*/ 	.byte	0x00, 0xf4, 0x21, 0x00


	//----- nvinfo : EIATTR_SPARSE_MMA_MASK
	.align		4
.L_21:
        /*0068*/ 	.byte	0x03, 0x50
        /*006a*/ 	.short	0x0000


	//----- nvinfo : EIATTR_MAXREG_COUNT
	.align		4
        /*006c*/ 	.byte	0x03, 0x1b
        /*006e*/ 	.short	0x00ff


	//----- nvinfo : EIATTR_EXIT_INSTR_OFFSETS
	.align		4
        /*0070*/ 	.byte	0x04, 0x1c
        /*0072*/ 	.short	(.L_23 - .L_22)


	//   ....[0]....
.L_22:
        /*0074*/ 	.word	0x00002080


	//----- nvinfo : EIATTR_REQNTID
	.align		4
.L_23:
        /*0078*/ 	.byte	0x04, 0x10
        /*007a*/ 	.short	(.L_25 - .L_24)
.L_24:
        /*007c*/ 	.word	0x00000080
        /*0080*/ 	.word	0x00000001
        /*0084*/ 	.word	0x00000001


	//----- nvinfo : EIATTR_CBANK_PARAM_SIZE
	.align		4
.L_25:
        /*0088*/ 	.byte	0x03, 0x19
        /*008a*/ 	.short	0x002c


	//----- nvinfo : EIATTR_PARAM_CBANK
	.align		4
        /*008c*/ 	.byte	0x04, 0x0a
        /*008e*/ 	.short	(.L_27 - .L_26)
	.align		4
.L_26:
        /*0090*/ 	.word	index@(.nv.constant0.triton_poi_fused_add_avg_pool2d_relu_threshold_backward_12)
        /*0094*/ 	.short	0x0210
        /*0096*/ 	.short	0x002c


	//----- nvinfo : EIATTR_SW_WAR
	.align		4
.L_27:
        /*0098*/ 	.byte	0x04, 0x36
        /*009a*/ 	.short	(.L_29 - .L_28)
.L_28:
        /*009c*/ 	.word	0x00000008
.L_29:


//--------------------- .nv.callgraph             --------------------------
	.section	.nv.callgraph,"",@"SHT_CUDA_CALLGRAPH"
	.align	4
	.sectionentsize	8
	.align		4
        /*0000*/ 	.word	0x00000000
	.align		4
        /*0004*/ 	.word	0xffffffff
	.align		4
        /*0008*/ 	.word	0x00000000
	.align		4
        /*000c*/ 	.word	0xfffffffe
	.align		4
        /*0010*/ 	.word	0x00000000
	.align		4
        /*0014*/ 	.word	0xfffffffd
	.align		4
        /*0018*/ 	.word	0x00000000
	.align		4
        /*001c*/ 	.word	0xfffffffc


//--------------------- .text.triton_poi_fused_add_avg_pool2d_relu_threshold_backward_12 --------------------------
	.section	.text.triton_poi_fused_add_avg_pool2d_relu_threshold_backward_12,"ax",@progbits
	.sectionflags	@"SHF_BARRIERS=1"
	.align	128
        .global         triton_poi_fused_add_avg_pool2d_relu_threshold_backward_12
        .type           triton_poi_fused_add_avg_pool2d_relu_threshold_backward_12,@function
        .size           triton_poi_fused_add_avg_pool2d_relu_threshold_backward_12,(.L_x_1 - triton_poi_fused_add_avg_pool2d_relu_threshold_backward_12)
        .other          triton_poi_fused_add_avg_pool2d_relu_threshold_backward_12,@"STO_CUDA_ENTRY STV_DEFAULT"
triton_poi_fused_add_avg_pool2d_relu_threshold_backward_12:
.text.triton_poi_fused_add_avg_pool2d_relu_threshold_backward_12:
[----:B------:R-:W-:Y:S01]  /*0000*/  LDC R1, c[0x0][0x28] ;  /* 0x00000a00ff017b82 */ /* 0x000fe20000000800 */
[----:B------:R-:W1:Y:S07]  /*0010*/  S2R R2, SR_TID.X ;  /* 0x0000000000027919 */ /* 0x000e6e0000002100 */
[----:B------:R-:W2:Y:S01]  /*0020*/  LDC.64 R16, c[0x0][0x218] ;  /* 0x00008600ff107b82 */ /* 0x000ea20000000a00 */
[----:B------:R-:W-:Y:S01]  /*0030*/  ULDC.64 UR6, c[0x0][0x208] ;  /* 0x0000820000067ab9 */ /* 0x000fe20000000a00 */
[----:B------:R-:W3:Y:S06]  /*0040*/  S2R R4, SR_CTAID.X ;  /* 0x0000000000047919 */ /* 0x000eec0000002500 */
[----:B------:R-:W4:Y:S08]  /*0050*/  LDC.64 R26, c[0x0][0x220] ;  /* 0x00008800ff1a7b82 */ /* 0x000f300000000a00 */
[----:B------:R-:W5:Y:S08]  /*0060*/  LDC.64 R12, c[0x0][0x210] ;  /* 0x00008400ff0c7b82 */ /* 0x000f700000000a00 */
[----:B------:R-:W2:Y:S01]  /*0070*/  S2UR UR5, SR_CgaCtaId ;  /* 0x00000000000579c3 */ /* 0x000ea20000008800 */
[----:B------:R-:W-:Y:S01]  /*0080*/  UMOV UR4, 0x400 ;  /* 0x0000040000047882 */ /* 0x000fe20000000000 */
[----:B------:R-:W-:Y:S01]  /*0090*/  ULDC.64 UR8, c[0x0][0x230] ;  /* 0x00008c0000087ab9 */ /* 0x000fe20000000a00 */
[----:B-1----:R-:W-:-:S02]  /*00a0*/  SHF.L.U32 R0, R2, 0x3, RZ ;  /* 0x0000000302007819 */ /* 0x002fc400000006ff */
[--C-:B---3--:R-:W-:Y:S02]  /*00b0*/  SHF.R.U32.HI R5, RZ, 0x15, R4.reuse ;  /* 0x00000015ff057819 */ /* 0x108fe40000011604 */
[----:B------:R-:W-:Y:S02]  /*00c0*/  SHF.L.U32 R3, R4, 0xa, RZ ;  /* 0x0000000a04037819 */ /* 0x000fe400000006ff */
[----:B------:R-:W-:Y:S02]  /*00d0*/  LOP3.LUT R0, R0, 0x3f8, RZ, 0xc0, !PT ;  /* 0x000003f800007812 */ /* 0x000fe400078ec0ff */
[----:B------:R-:W-:Y:S02]  /*00e0*/  SHF.R.S32.HI R6, RZ, 0x15, R4 ;  /* 0x00000015ff067819 */ /* 0x000fe40000011404 */
[----:B------:R-:W-:Y:S02]  /*00f0*/  SGXT.U32 R5, R5, 0x1 ;  /* 0x000000010505781a */ /* 0x000fe40000000000 */
[----:B------:R-:W-:-:S02]  /*0100*/  LOP3.LUT R8, R3, R0, RZ, 0xfc, !PT ;  /* 0x0000000003087212 */ /* 0x000fc400078efcff */
[----:B------:R-:W-:Y:S02]  /*0110*/  IADD3 R4, R3, 0x1, RZ ;  /* 0x0000000103047810 */ /* 0x000fe40007ffe0ff */
[----:B------:R-:W-:Y:S02]  /*0120*/  SGXT R6, R6, 0x1 ;  /* 0x000000010606781a */ /* 0x000fe40000000200 */
[----:B------:R-:W-:Y:S02]  /*0130*/  SHF.R.S32.HI R11, RZ, 0x2, R8 ;  /* 0x00000002ff0b7819 */ /* 0x000fe40000011408 */
[----:B------:R-:W-:Y:S02]  /*0140*/  IADD3 R5, R4, R5, RZ ;  /* 0x0000000504057210 */ /* 0x000fe40007ffe0ff */
[----:B------:R-:W-:Y:S02]  /*0150*/  LOP3.LUT R29, R3, 0x4, R0, 0xfe, !PT ;  /* 0x00000004031d7812 */ /* 0x000fe400078efe00 */
[----:B------:R-:W-:-:S02]  /*0160*/  LEA.HI R0, R6, R11, RZ, 0x9 ;  /* 0x0000000b06007211 */ /* 0x000fc400078f48ff */
[----:B------:R-:W-:Y:S02]  /*0170*/  LOP3.LUT R5, R5, 0x3ffffc02, RZ, 0xc0, !PT ;  /* 0x3ffffc0205057812 */ /* 0x000fe400078ec0ff */
[----:B------:R-:W-:Y:S02]  /*0180*/  SHF.R.S32.HI R9, RZ, 0x2, R29 ;  /* 0x00000002ff097819 */ /* 0x000fe4000001141d */
[----:B------:R-:W-:Y:S02]  /*0190*/  LOP3.LUT R0, R0, 0xfffffe00, RZ, 0xc0, !PT ;  /* 0xfffffe0000007812 */ /* 0x000fe400078ec0ff */
[----:B------:R-:W-:Y:S02]  /*01a0*/  IADD3 R4, R4, -R5, RZ ;  /* 0x8000000504047210 */ /* 0x000fe40007ffe0ff */
[----:B------:R-:W-:Y:S02]  /*01b0*/  LEA.HI R6, R6, R9, RZ, 0x9 ;  /* 0x0000000906067211 */ /* 0x000fe400078f48ff */
[----:B------:R-:W-:Y:S01]  /*01c0*/  IADD3 R21, R11, -R0, RZ ;  /* 0x800000000b157210 */ /* 0x000fe20007ffe0ff */
[----:B--2---:R-:W-:Y:S01]  /*01d0*/  IMAD.WIDE R10, R11, 0x4, R16 ;  /* 0x000000040b0a7825 */ /* 0x004fe200078e0210 */
[----:B------:R-:W-:-:S02]  /*01e0*/  SHF.L.U32 R7, R4, 0x2, RZ ;  /* 0x0000000204077819 */ /* 0x000fc400000006ff */
[----:B------:R-:W-:Y:S01]  /*01f0*/  LOP3.LUT R6, R6, 0xfffffe00, RZ, 0xc0, !PT ;  /* 0xfffffe0006067812 */ /* 0x000fe200078ec0ff */
[----:B----4-:R-:W-:Y:S01]  /*0200*/  IMAD.WIDE R20, R21, 0x4, R26 ;  /* 0x0000000415147825 */ /* 0x010fe200078e021a */
[----:B------:R-:W-:Y:S01]  /*0210*/  SHF.L.U32 R5, R8, 0x4, RZ ;  /* 0x0000000408057819 */ /* 0x000fe200000006ff */
[----:B------:R-:W2:Y:S01]  /*0220*/  LDG.E.EL R10, desc[UR6][R10.64] ;  /* 0x000000060a0a7981 */ /* 0x000ea2000c2e1900 */
[----:B------:R-:W-:Y:S01]  /*0230*/  IADD3 R0, R7, 0x1, RZ ;  /* 0x0000000107007810 */ /* 0x000fe20007ffe0ff */
[----:B------:R-:W-:Y:S01]  /*0240*/  IMAD.WIDE R16, R9, 0x4, R16 ;  /* 0x0000000409107825 */ /* 0x000fe200078e0210 */
[----:B------:R-:W-:Y:S01]  /*0250*/  IADD3 R15, R9, -R6, RZ ;  /* 0x80000006090f7210 */ /* 0x000fe20007ffe0ff */
[----:B------:R1:W2:Y:S01]  /*0260*/  LDG.E.EL R25, desc[UR6][R20.64] ;  /* 0x0000000614197981 */ /* 0x0002a2000c2e1900 */
[----:B------:R-:W-:Y:S02]  /*0270*/  IADD3 R19, R5, R0, RZ ;  /* 0x0000000005137210 */ /* 0x000fe40007ffe0ff */
[----:B------:R-:W-:Y:S01]  /*0280*/  SHF.L.U32 R29, R29, 0x4, RZ ;  /* 0x000000041d1d7819 */ /* 0x000fe200000006ff */
[----:B------:R-:W-:Y:S01]  /*0290*/  IMAD.WIDE R26, R15, 0x4, R26 ;  /* 0x000000040f1a7825 */ /* 0x000fe200078e021a */
[C---:B------:R-:W-:Y:S01]  /*02a0*/  LEA R9, R4.reuse, R5, 0x2 ;  /* 0x0000000504097211 */ /* 0x040fe200078e10ff */
[----:B------:R3:W4:Y:S01]  /*02b0*/  LDG.E.EL R11, desc[UR6][R16.64] ;  /* 0x00000006100b7981 */ /* 0x000722000c2e1900 */
[----:B------:R-:W-:Y:S01]  /*02c0*/  LEA R6, R4, R29, 0x2 ;  /* 0x0000001d04067211 */ /* 0x000fe200078e10ff */
[----:B-----5:R-:W-:Y:S01]  /*02d0*/  IMAD.WIDE R14, R19, 0x4, R12 ;  /* 0x00000004130e7825 */ /* 0x020fe200078e020c */
[----:B------:R-:W-:Y:S01]  /*02e0*/  IADD3 R4, R9, 0x20, RZ ;  /* 0x0000002009047810 */ /* 0x000fe20007ffe0ff */
[----:B------:R-:W4:Y:S01]  /*02f0*/  LDG.E.EL R24, desc[UR6][R26.64] ;  /* 0x000000061a187981 */ /* 0x000f22000c2e1900 */
[----:B------:R-:W-:-:S03]  /*0300*/  IADD3 R19, R5, 0x20, RZ ;  /* 0x0000002005137810 */ /* 0x000fc60007ffe0ff */
[----:B------:R5:W4:Y:S01]  /*0310*/  LDG.E.EL R18, desc[UR6][R14.64] ;  /* 0x000000060e127981 */ /* 0x000b22000c2e1900 */
[----:B-1----:R-:W-:-:S04]  /*0320*/  IMAD.WIDE R20, R4, 0x4, R12 ;  /* 0x0000000404147825 */ /* 0x002fc800078e020c */
[--C-:B---3--:R-:W-:Y:S01]  /*0330*/  IMAD.WIDE R16, R6, 0x4, R12.reuse ;  /* 0x0000000406107825 */ /* 0x108fe200078e020c */
[----:B------:R-:W-:Y:S01]  /*0340*/  IADD3 R6, R5, 0x60, RZ ;  /* 0x0000006005067810 */ /* 0x000fe20007ffe0ff */
[----:B------:R1:W3:Y:S01]  /*0350*/  LDG.E.EL R27, desc[UR6][R20.64] ;  /* 0x00000006141b7981 */ /* 0x0002e2000c2e1900 */
[----:B0----5:R-:W-:Y:S01]  /*0360*/  IADD3 R15, R19, R0, RZ ;  /* 0x00000000130f7210 */ /* 0x021fe20007ffe0ff */
[--C-:B------:R-:W-:Y:S02]  /*0370*/  IMAD.WIDE R22, R9, 0x4, R12.reuse ;  /* 0x0000000409167825 */ /* 0x100fe400078e020c */
[----:B------:R0:W5:Y:S01]  /*0380*/  LDG.E.EL R4, desc[UR6][R16.64] ;  /* 0x0000000610047981 */ /* 0x000162000c2e1900 */
[----:B------:R-:W-:Y:S01]  /*0390*/  IADD3 R9, R9, 0x60, RZ ;  /* 0x0000006009097810 */ /* 0x000fe20007ffe0ff */
[----:B------:R-:W-:Y:S01]  /*03a0*/  IMAD.WIDE R14, R15, 0x4, R12 ;  /* 0x000000040f0e7825 */ /* 0x000fe200078e020c */
[----:B------:R-:W-:Y:S01]  /*03b0*/  IADD3 R26, R7, 0x2, RZ ;  /* 0x00000002071a7810 */ /* 0x000fe20007ffe0ff */
[----:B------:R0:W3:Y:S01]  /*03c0*/  LDG.E.EL R28, desc[UR6][R22.64] ;  /* 0x00000006161c7981 */ /* 0x0000e2000c2e1900 */
[----:B-1----:R-:W-:-:S02]  /*03d0*/  IADD3 R21, R6, R0, RZ ;  /* 0x0000000006157210 */ /* 0x002fc40007ffe0ff */
[----:B0-----:R-:W-:Y:S02]  /*03e0*/  IADD3 R17, R29, R0, RZ ;  /* 0x000000001d117210 */ /* 0x001fe40007ffe0ff */
[----:B------:R0:W3:Y:S01]  /*03f0*/  LDG.E.EL R0, desc[UR6][R14.64] ;  /* 0x000000060e007981 */ /* 0x0000e2000c2e1900 */
[----:B------:R-:W-:-:S05]  /*0400*/  IMAD.WIDE R22, R9, 0x4, R12 ;  /* 0x0000000409167825 */ /* 0x000fca00078e020c */
[----:B------:R1:W3:Y:S01]  /*0410*/  LDG.E.EL R9, desc[UR6][R22.64] ;  /* 0x0000000616097981 */ /* 0x0002e2000c2e1900 */
[----:B0-----:R-:W-:-:S04]  /*0420*/  IMAD.WIDE R14, R17, 0x4, R12 ;  /* 0x00000004110e7825 */ /* 0x001fc800078e020c */
[----:B------:R-:W-:Y:S01]  /*0430*/  IMAD.WIDE R16, R21, 0x4, R12 ;  /* 0x0000000415107825 */ /* 0x000fe200078e020c */
[----:B------:R-:W-:Y:S01]  /*0440*/  IADD3 R21, R5, R26, RZ ;  /* 0x0000001a05157210 */ /* 0x000fe20007ffe0ff */
[----:B------:R0:W5:Y:S01]  /*0450*/  LDG.E.EL R15, desc[UR6][R14.64] ;  /* 0x000000060e0f7981 */ /* 0x000162000c2e1900 */
[----:B-1----:R-:W-:-:S03]  /*0460*/  IADD3 R23, R19, R26, RZ ;  /* 0x0000001a13177210 */ /* 0x002fc60007ffe0ff */
[--C-:B------:R-:W-:Y:S01]  /*0470*/  IMAD.WIDE R20, R21, 0x4, R12.reuse ;  /* 0x0000000415147825 */ /* 0x100fe200078e020c */
[----:B------:R-:W5:Y:S03]  /*0480*/  LDG.E.EL R16, desc[UR6][R16.64] ;  /* 0x0000000610107981 */ /* 0x000f66000c2e1900 */
[----:B------:R-:W-:Y:S02]  /*0490*/  IMAD.WIDE R22, R23, 0x4, R12 ;  /* 0x0000000417167825 */ /* 0x000fe400078e020c */
[----:B------:R-:W5:Y:S04]  /*04a0*/  LDG.E.EL R20, desc[UR6][R20.64] ;  /* 0x0000000614147981 */ /* 0x000f68000c2e1900 */
[----:B------:R-:W5:Y:S01]  /*04b0*/  LDG.E.EL R22, desc[UR6][R22.64] ;  /* 0x0000000616167981 */ /* 0x000f62000c2e1900 */
[----:B0-----:R-:W-:Y:S01]  /*04c0*/  IADD3 R14, R7, 0x3, RZ ;  /* 0x00000003070e7810 */ /* 0x001fe20007ffe0ff */
[----:B--2---:R-:W-:Y:S01]  /*04d0*/  FADD R10, R10, R25 ;  /* 0x000000190a0a7221 */ /* 0x004fe20000000000 */
[----:B------:R-:W-:-:S02]  /*04e0*/  IADD3 R25, R29, R26, RZ ;  /* 0x0000001a1d197210 */ /* 0x000fc40007ffe0ff */
[----:B------:R-:W-:Y:S01]  /*04f0*/  IADD3 R26, R6, R26, RZ ;  /* 0x0000001a061a7210 */ /* 0x000fe20007ffe0ff */
[----:B----4-:R-:W-:Y:S02]  /*0500*/  FADD R11, R11, R24 ;  /* 0x000000180b0b7221 */ /* 0x010fe40000000000 */
[----:B------:R-:W-:-:S05]  /*0510*/  IMAD.WIDE R24, R25, 0x4, R12 ;  /* 0x0000000419187825 */ /* 0x000fca00078e020c */
[----:B------:R0:W2:Y:S02]  /*0520*/  LDG.E.EL R17, desc[UR6][R24.64] ;  /* 0x0000000618117981 */ /* 0x0000a4000c2e1900 */
[----:B0-----:R-:W-:Y:S01]  /*0530*/  IMAD.WIDE R24, R26, 0x4, R12 ;  /* 0x000000041a187825 */ /* 0x001fe200078e020c */
[----:B------:R-:W-:-:S04]  /*0540*/  IADD3 R26, R5, R14, RZ ;  /* 0x0000000e051a7210 */ /* 0x000fc80007ffe0ff */
[----:B------:R0:W4:Y:S02]  /*0550*/  LDG.E.EL R21, desc[UR6][R24.64] ;  /* 0x0000000618157981 */ /* 0x000124000c2e1900 */
[----:B0-----:R-:W-:-:S05]  /*0560*/  IMAD.WIDE R24, R26, 0x4, R12 ;  /* 0x000000041a187825 */ /* 0x001fca00078e020c */
[----:B------:R0:W4:Y:S01]  /*0570*/  LDG.E.EL R23, desc[UR6][R24.64] ;  /* 0x0000000618177981 */ /* 0x000122000c2e1900 */
[----:B---3--:R-:W-:Y:S01]  /*0580*/  FADD R18, R28, R18 ;  /* 0x000000121c127221 */ /* 0x008fe20000000000 */
[----:B------:R-:W-:Y:S01]  /*0590*/  IADD3 R26, R19, R14, RZ ;  /* 0x0000000e131a7210 */ /* 0x000fe20007ffe0ff */
[----:B------:R-:W-:Y:S01]  /*05a0*/  FADD R28, R27, R0 ;  /* 0x000000001b1c7221 */ /* 0x000fe20000000000 */
[----:B-----5:R-:W-:Y:S01]  /*05b0*/  FADD R4, R4, R15 ;  /* 0x0000000f04047221 */ /* 0x020fe20000000000 */
[----:B------:R-:W-:Y:S02]  /*05c0*/  IADD3 R15, R29, R14, RZ ;  /* 0x0000000e1d0f7210 */ /* 0x000fe40007ffe0ff */
[----:B------:R-:W-:Y:S01]  /*05d0*/  IADD3 R14, R6, R14, RZ ;  /* 0x0000000e060e7210 */ /* 0x000fe20007ffe0ff */
[----:B------:R-:W-:Y:S02]  /*05e0*/  FADD R16, R9, R16 ;  /* 0x0000001009107221 */ /* 0x000fe40000000000 */
[----:B0-----:R-:W-:-:S04]  /*05f0*/  IMAD.WIDE R24, R15, 0x4, R12 ;  /* 0x000000040f187825 */ /* 0x001fc800078e020c */
[----:B------:R-:W-:Y:S01]  /*0600*/  FADD R20, R20, R18 ;  /* 0x0000001214147221 */ /* 0x000fe20000000000 */
[----:B------:R-:W-:Y:S01]  /*0610*/  IADD3 R18, R7, 0x8, RZ ;  /* 0x0000000807127810 */ /* 0x000fe20007ffe0ff */
[----:B------:R-:W-:Y:S01]  /*0620*/  IMAD.WIDE R14, R14, 0x4, R12 ;  /* 0x000000040e0e7825 */ /* 0x000fe200078e020c */
[----:B------:R-:W3:Y:S03]  /*0630*/  LDG.E.EL R24, desc[UR6][R24.64] ;  /* 0x0000000618187981 */ /* 0x000ee6000c2e1900 */
[----:B------:R-:W-:Y:S01]  /*0640*/  FADD R9, R22, R28 ;  /* 0x0000001c16097221 */ /* 0x000fe20000000000 */
[----:B------:R-:W-:Y:S01]  /*0650*/  IADD3 R28, R5, R18, RZ ;  /* 0x00000012051c7210 */ /* 0x000fe20007ffe0ff */
[--C-:B------:R-:W-:Y:S01]  /*0660*/  IMAD.WIDE R26, R26, 0x4, R12.reuse ;  /* 0x000000041a1a7825 */ /* 0x100fe200078e020c */
[----:B------:R0:W5:Y:S04]  /*0670*/  LDG.E.EL R22, desc[UR6][R14.64] ;  /* 0x000000060e167981 */ /* 0x000168000c2e1900 */
[----:B------:R1:W3:Y:S01]  /*0680*/  LDG.E.EL R0, desc[UR6][R26.64] ;  /* 0x000000061a007981 */ /* 0x0002e2000c2e1900 */
[----:B0-----:R-:W-:Y:S01]  /*0690*/  IMAD.WIDE R14, R28, 0x4, R12 ;  /* 0x000000041c0e7825 */ /* 0x001fe200078e020c */
[----:B-1----:R-:W-:-:S04]  /*06a0*/  IADD3 R27, R19, R18, RZ ;  /* 0x00000012131b7210 */ /* 0x002fc80007ffe0ff */
[----:B------:R0:W3:Y:S01]  /*06b0*/  LDG.E.EL R28, desc[UR6][R14.64] ;  /* 0x000000060e1c7981 */ /* 0x0000e2000c2e1900 */
[----:B------:R-:W-:-:S06]  /*06c0*/  IMAD.WIDE R26, R27, 0x4, R12 ;  /* 0x000000041b1a7825 */ /* 0x000fcc00078e020c */
[----:B------:R-:W3:Y:S01]  /*06d0*/  LDG.E.EL R26, desc[UR6][R26.64] ;  /* 0x000000061a1a7981 */ /* 0x000ee2000c2e1900 */
[----:B--2---:R-:W-:Y:S01]  /*06e0*/  FADD R4, R17, R4 ;  /* 0x0000000411047221 */ /* 0x004fe20000000000 */
[----:B------:R-:W-:Y:S01]  /*06f0*/  IADD3 R17, R29, R18, RZ ;  /* 0x000000121d117210 */ /* 0x000fe20007ffe0ff */
[----:B----4-:R-:W-:Y:S01]  /*0700*/  FADD R25, R21, R16 ;  /* 0x0000001015197221 */ /* 0x010fe20000000000 */
[----:B------:R-:W-:-:S03]  /*0710*/  IADD3 R21, R6, R18, RZ ;  /* 0x0000001206157210 */ /* 0x000fc60007ffe0ff */
[----:B------:R-:W-:Y:S01]  /*0720*/  IMAD.WIDE R16, R17, 0x4, R12 ;  /* 0x0000000411107825 */ /* 0x000fe200078e020c */
[----:B------:R-:W-:-:S04]  /*0730*/  IADD3 R18, R7, 0x9, RZ ;  /* 0x0000000907127810 */ /* 0x000fc80007ffe0ff */
[----:B0-----:R-:W-:Y:S01]  /*0740*/  IADD3 R15, R5, R18, RZ ;  /* 0x00000012050f7210 */ /* 0x001fe20007ffe0ff */
[----:B------:R-:W2:Y:S01]  /*0750*/  LDG.E.EL R16, desc[UR6][R16.64] ;  /* 0x0000000610107981 */ /* 0x000ea2000c2e1900 */
[----:B------:R-:W-:Y:S01]  /*0760*/  FADD R23, R23, R20 ;  /* 0x0000001417177221 */ /* 0x000fe20000000000 */
[----:B------:R-:W-:-:S04]  /*0770*/  IMAD.WIDE R20, R21, 0x4, R12 ;  /* 0x0000000415147825 */ /* 0x000fc800078e020c */
[----:B------:R-:W-:Y:S02]  /*0780*/  IMAD.WIDE R14, R15, 0x4, R12 ;  /* 0x000000040f0e7825 */ /* 0x000fe400078e020c */
[----:B------:R-:W4:Y:S04]  /*0790*/  LDG.E.EL R20, desc[UR6][R20.64] ;  /* 0x0000000614147981 */ /* 0x000f28000c2e1900 */
[----:B------:R0:W4:Y:S02]  /*07a0*/  LDG.E.EL R27, desc[UR6][R14.64] ;  /* 0x000000060e1b7981 */ /* 0x000124000c2e1900 */
[----:B0-----:R-:W-:Y:S01]  /*07b0*/  IADD3 R15, R19, R18, RZ ;  /* 0x00000012130f7210 */ /* 0x001fe20007ffe0ff */
[----:B-----5:R-:W-:Y:S01]  /*07c0*/  FADD R17, R22, R25 ;  /* 0x0000001916117221 */ /* 0x020fe20000000000 */
[----:B------:R-:W-:Y:S01]  /*07d0*/  IADD3 R22, R6, R18, RZ ;  /* 0x0000001206167210 */ /* 0x000fe20007ffe0ff */
[----:B---3--:R-:W-:Y:S01]  /*07e0*/  FADD R21, R0, R9 ;  /* 0x0000000900157221 */ /* 0x008fe20000000000 */
[----:B------:R-:W-:Y:S01]  /*07f0*/  FADD R9, R24, R4 ;  /* 0x0000000418097221 */ /* 0x000fe20000000000 */
[----:B------:R-:W-:Y:S01]  /*0800*/  IADD3 R4, R7, 0xa, RZ ;  /* 0x0000000a07047810 */ /* 0x000fe20007ffe0ff */
[----:B------:R-:W-:Y:S01]  /*0810*/  IMAD.WIDE R14, R15, 0x4, R12 ;  /* 0x000000040f0e7825 */ /* 0x000fe200078e020c */
[----:B------:R-:W-:-:S02]  /*0820*/  IADD3 R25, R29, R18, RZ ;  /* 0x000000121d197210 */ /* 0x000fc40007ffe0ff */
[----:B------:R-:W-:Y:S02]  /*0830*/  IADD3 R18, R5, R4, RZ ;  /* 0x0000000405127210 */ /* 0x000fe40007ffe0ff */
[----:B------:R0:W3:Y:S01]  /*0840*/  LDG.E.EL R0, desc[UR6][R14.64] ;  /* 0x000000060e007981 */ /* 0x0000e2000c2e1900 */
[----:B------:R-:W-:Y:S01]  /*0850*/  FADD R28, R28, R23 ;  /* 0x000000171c1c7221 */ /* 0x000fe20000000000 */
[----:B------:R-:W-:-:S06]  /*0860*/  IMAD.WIDE R22, R22, 0x4, R12 ;  /* 0x0000000416167825 */ /* 0x000fcc00078e020c */
[----:B------:R-:W5:Y:S01]  /*0870*/  LDG.E.EL R22, desc[UR6][R22.64] ;  /* 0x0000000616167981 */ /* 0x000f62000c2e1900 */
[----:B0-----:R-:W-:-:S04]  /*0880*/  IMAD.WIDE R14, R18, 0x4, R12 ;  /* 0x00000004120e7825 */ /* 0x001fc800078e020c */
[----:B------:R-:W-:Y:S01]  /*0890*/  FADD R21, R26, R21 ;  /* 0x000000151a157221 */ /* 0x000fe20000000000 */
[----:B------:R-:W-:Y:S01]  /*08a0*/  IADD3 R26, R19, R4, RZ ;  /* 0x00000004131a7210 */ /* 0x000fe20007ffe0ff */
[--C-:B------:R-:W-:Y:S01]  /*08b0*/  IMAD.WIDE R24, R25, 0x4, R12.reuse ;  /* 0x0000000419187825 */ /* 0x100fe200078e020c */
[----:B------:R0:W5:Y:S05]  /*08c0*/  LDG.E.EL R18, desc[UR6][R14.64] ;  /* 0x000000060e127981 */ /* 0x00016a000c2e1900 */
[----:B------:R1:W5:Y:S01]  /*08d0*/  LDG.E.EL R24, desc[UR6][R24.64] ;  /* 0x0000000618187981 */ /* 0x000362000c2e1900 */
[----:B0-----:R-:W-:-:S05]  /*08e0*/  IMAD.WIDE R14, R26, 0x4, R12 ;  /* 0x000000041a0e7825 */ /* 0x001fca00078e020c */
[----:B------:R0:W5:Y:S01]  /*08f0*/  LDG.E.EL R26, desc[UR6][R14.64] ;  /* 0x000000060e1a7981 */ /* 0x000162000c2e1900 */
[----:B-1----:R-:W-:Y:S01]  /*0900*/  IADD3 R25, R6, R4, RZ ;  /* 0x0000000406197210 */ /* 0x002fe20007ffe0ff */
[----:B--2---:R-:W-:Y:S01]  /*0910*/  FADD R9, R16, R9 ;  /* 0x0000000910097221 */ /* 0x004fe20000000000 */
[----:B------:R-:W-:Y:S02]  /*0920*/  IADD3 R16, R29, R4, RZ ;  /* 0x000000041d107210 */ /* 0x000fe40007ffe0ff */
[----:B------:R-:W-:Y:S01]  /*0930*/  IADD3 R4, R7, 0xb, RZ ;  /* 0x0000000b07047810 */ /* 0x000fe20007ffe0ff */
[----:B----4-:R-:W-:Y:S02]  /*0940*/  FADD R20, R20, R17 ;  /* 0x0000001114147221 */ /* 0x010fe40000000000 */
[----:B------:R-:W-:-:S04]  /*0950*/  IMAD.WIDE R16, R16, 0x4, R12 ;  /* 0x0000000410107825 */ /* 0x000fc800078e020c */
[----:B------:R-:W-:Y:S01]  /*0960*/  FADD R27, R27, R28 ;  /* 0x0000001c1b1b7221 */ /* 0x000fe20000000000 */
[----:B------:R-:W-:Y:S01]  /*0970*/  IADD3 R28, R5, R4, RZ ;  /* 0x00000004051c7210 */ /* 0x000fe20007ffe0ff */
[----:B------:R1:W2:Y:S04]  /*0980*/  LDG.E.EL R23, desc[UR6][R16.64] ;  /* 0x0000000610177981 */ /* 0x0002a8000c2e1900 */
[----:B0-----:R-:W-:-:S05]  /*0990*/  IMAD.WIDE R14, R28, 0x4, R12 ;  /* 0x000000041c0e7825 */ /* 0x001fca00078e020c */
[----:B------:R0:W4:Y:S01]  /*09a0*/  LDG.E.EL R28, desc[UR6][R14.64] ;  /* 0x000000060e1c7981 */ /* 0x000122000c2e1900 */
[----:B-1----:R-:W-:-:S05]  /*09b0*/  IMAD.WIDE R16, R25, 0x4, R12 ;  /* 0x0000000419107825 */ /* 0x002fca00078e020c */
[----:B------:R1:W4:Y:S01]  /*09c0*/  LDG.E.EL R25, desc[UR6][R16.64] ;  /* 0x0000000610197981 */ /* 0x000322000c2e1900 */
[----:B0-----:R-:W-:Y:S02]  /*09d0*/  IADD3 R15, R19, R4, RZ ;  /* 0x00000004130f7210 */ /* 0x001fe40007ffe0ff */
[----:B-1----:R-:W-:-:S03]  /*09e0*/  IADD3 R17, R6, R4, RZ ;  /* 0x0000000406117210 */ /* 0x002fc60007ffe0ff */
[----:B------:R-:W-:-:S04]  /*09f0*/  IMAD.WIDE R14, R15, 0x4, R12 ;  /* 0x000000040f0e7825 */ /* 0x000fc800078e020c */
[----:B---3--:R-:W-:Y:S01]  /*0a00*/  FADD R21, R0, R21 ;  /* 0x0000001500157221 */ /* 0x008fe20000000000 */
[----:B-----5:R-:W-:Y:S01]  /*0a10*/  FADD R22, R22, R20 ;  /* 0x0000001416167221 */ /* 0x020fe20000000000 */
[----:B------:R-:W-:Y:S01]  /*0a20*/  IADD3 R20, R29, R4, RZ ;  /* 0x000000041d147210 */ /* 0x000fe20007ffe0ff */
[----:B------:R-:W-:Y:S01]  /*0a30*/  IMAD.WIDE R16, R17, 0x4, R12 ;  /* 0x0000000411107825 */ /* 0x000fe200078e020c */
[----:B------:R-:W-:Y:S01]  /*0a40*/  IADD3 R4, R7, 0x10, RZ ;  /* 0x0000001007047810 */ /* 0x000fe20007ffe0ff */
[----:B------:R0:W3:Y:S02]  /*0a50*/  LDG.E.EL R0, desc[UR6][R14.64] ;  /* 0x000000060e007981 */ /* 0x0000e4000c2e1900 */
[----:B------:R-:W-:Y:S01]  /*0a60*/  FADD R27, R18, R27 ;  /* 0x0000001b121b7221 */ /* 0x000fe20000000000 */
[----:B------:R-:W-:Y:S01]  /*0a70*/  IADD3 R18, R5, R4, RZ ;  /* 0x0000000405127210 */ /* 0x000fe20007ffe0ff */
[----:B------:R-:W5:Y:S01]  /*0a80*/  LDG.E.EL R16, desc[UR6][R16.64] ;  /* 0x0000000610107981 */ /* 0x000f62000c2e1900 */
[----:B------:R-:W-:-:S03]  /*0a90*/  FADD R24, R24, R9 ;  /* 0x0000000918187221 */ /* 0x000fc60000000000 */
[----:B0-----:R-:W-:-:S05]  /*0aa0*/  IMAD.WIDE R14, R18, 0x4, R12 ;  /* 0x00000004120e7825 */ /* 0x001fca00078e020c */
[----:B------:R0:W3:Y:S01]  /*0ab0*/  LDG.E.EL R18, desc[UR6][R14.64] ;  /* 0x000000060e127981 */ /* 0x0000e2000c2e1900 */
[----:B------:R-:W-:Y:S01]  /*0ac0*/  FADD R9, R26, R21 ;  /* 0x000000151a097221 */ /* 0x000fe20000000000 */
[----:B------:R-:W-:Y:S01]  /*0ad0*/  IMAD.WIDE R20, R20, 0x4, R12 ;  /* 0x0000000414147825 */ /* 0x000fe200078e020c */
[----:B------:R-:W-:-:S05]  /*0ae0*/  IADD3 R26, R19, R4, RZ ;  /* 0x00000004131a7210 */ /* 0x000fca0007ffe0ff */
[----:B------:R1:W3:Y:S01]  /*0af0*/  LDG.E.EL R20, desc[UR6][R20.64] ;  /* 0x0000000614147981 */ /* 0x0002e2000c2e1900 */
[----:B0-----:R-:W-:-:S05]  /*0b00*/  IMAD.WIDE R14, R26, 0x4, R12 ;  /* 0x000000041a0e7825 */ /* 0x001fca00078e020c */
[----:B------:R0:W3:Y:S01]  /*0b10*/  LDG.E.EL R26, desc[UR6][R14.64] ;  /* 0x000000060e1a7981 */ /* 0x0000e2000c2e1900 */
[----:B-1----:R-:W-:Y:S01]  /*0b20*/  IADD3 R21, R6, R4, RZ ;  /* 0x0000000406157210 */ /* 0x002fe20007ffe0ff */
[----:B--2---:R-:W-:Y:S01]  /*0b30*/  FADD R24, R23, R24 ;  /* 0x0000001817187221 */ /* 0x004fe20000000000 */
[----:B------:R-:W-:Y:S02]  /*0b40*/  IADD3 R23, R29, R4, RZ ;  /* 0x000000041d177210 */ /* 0x000fe40007ffe0ff */
[----:B------:R-:W-:Y:S01]  /*0b50*/  IADD3 R4, R7, 0x11, RZ ;  /* 0x0000001107047810 */ /* 0x000fe20007ffe0ff */
[----:B----4-:R-:W-:-:S03]  /*0b60*/  FADD R27, R28, R27 ;  /* 0x0000001b1c1b7221 */ /* 0x010fc60000000000 */
[----:B------:R-:W-:Y:S01]  /*0b70*/  IADD3 R28, R5, R4, RZ ;  /* 0x00000004051c7210 */ /* 0x000fe20007ffe0ff */
[----:B------:R-:W-:Y:S01]  /*0b80*/  FADD R25, R25, R22 ;  /* 0x0000001619197221 */ /* 0x000fe20000000000 */
[----:B------:R-:W-:-:S05]  /*0b90*/  IMAD.WIDE R22, R23, 0x4, R12 ;  /* 0x0000000417167825 */ /* 0x000fca00078e020c */
[----:B------:R1:W2:Y:S01]  /*0ba0*/  LDG.E.EL R17, desc[UR6][R22.64] ;  /* 0x0000000616117981 */ /* 0x0002a2000c2e1900 */
[----:B0-----:R-:W-:-:S05]  /*0bb0*/  IMAD.WIDE R14, R28, 0x4, R12 ;  /* 0x000000041c0e7825 */ /* 0x001fca00078e020c */
[----:B------:R0:W4:Y:S01]  /*0bc0*/  LDG.E.EL R28, desc[UR6][R14.64] ;  /* 0x000000060e1c7981 */ /* 0x000122000c2e1900 */
[----:B-1----:R-:W-:-:S05]  /*0bd0*/  IMAD.WIDE R22, R21, 0x4, R12 ;  /* 0x0000000415167825 */ /* 0x002fca00078e020c */
[----:B------:R1:W4:Y:S01]  /*0be0*/  LDG.E.EL R21, desc[UR6][R22.64] ;  /* 0x0000000616157981 */ /* 0x000322000c2e1900 */
[----:B0-----:R-:W-:Y:S01]  /*0bf0*/  IADD3 R15, R19, R4, RZ ;  /* 0x00000004130f7210 */ /* 0x001fe20007ffe0ff */
[----:B-----5:R-:W-:Y:S01]  /*0c00*/  FADD R16, R16, R25 ;  /* 0x0000001910107221 */ /* 0x020fe20000000000 */
[----:B------:R-:W-:Y:S02]  /*0c10*/  IADD3 R25, R29, R4, RZ ;  /* 0x000000041d197210 */ /* 0x000fe40007ffe0ff */
[----:B-1----:R-:W-:Y:S02]  /*0c20*/  IADD3 R23, R6, R4, RZ ;  /* 0x0000000406177210 */ /* 0x002fe40007ffe0ff */
[----:B------:R-:W-:Y:S01]  /*0c30*/  IADD3 R4, R7, 0x12, RZ ;  /* 0x0000001207047810 */ /* 0x000fe20007ffe0ff */
[----:B------:R-:W-:-:S04]  /*0c40*/  IMAD.WIDE R14, R15, 0x4, R12 ;  /* 0x000000040f0e7825 */ /* 0x000fc800078e020c */
[----:B------:R-:W-:-:S04]  /*0c50*/  IMAD.WIDE R22, R23, 0x4, R12 ;  /* 0x0000000417167825 */ /* 0x000fc800078e020c */
[----:B---3--:R-:W-:Y:S01]  /*0c60*/  FADD R27, R18, R27 ;  /* 0x0000001b121b7221 */ /* 0x008fe20000000000 */
[----:B------:R-:W-:Y:S01]  /*0c70*/  IADD3 R18, R5, R4, RZ ;  /* 0x0000000405127210 */ /* 0x000fe20007ffe0ff */
[----:B------:R-:W-:Y:S02]  /*0c80*/  FADD R9, R0, R9 ;  /* 0x0000000900097221 */ /* 0x000fe40000000000 */
[----:B------:R0:W3:Y:S01]  /*0c90*/  LDG.E.EL R0, desc[UR6][R14.64] ;  /* 0x000000060e007981 */ /* 0x0000e2000c2e1900 */
[----:B------:R-:W-:Y:S01]  /*0ca0*/  FADD R20, R20, R24 ;  /* 0x0000001814147221 */ /* 0x000fe20000000000 */
[--C-:B------:R-:W-:Y:S02]  /*0cb0*/  IMAD.WIDE R24, R25, 0x4, R12.reuse ;  /* 0x0000000419187825 */ /* 0x100fe400078e020c */
[----:B------:R-:W5:Y:S02]  /*0cc0*/  LDG.E.EL R22, desc[UR6][R22.64] ;  /* 0x0000000616167981 */ /* 0x000f64000c2e1900 */
[----:B0-----:R-:W-:-:S02]  /*0cd0*/  IMAD.WIDE R14, R18, 0x4, R12 ;  /* 0x00000004120e7825 */ /* 0x001fc400078e020c */
[----:B------:R-:W5:Y:S02]  /*0ce0*/  LDG.E.EL R24, desc[UR6][R24.64] ;  /* 0x0000000618187981 */ /* 0x000f64000c2e1900 */
[----:B------:R-:W-:Y:S01]  /*0cf0*/  FADD R9, R26, R9 ;  /* 0x000000091a097221 */ /* 0x000fe20000000000 */
[----:B------:R-:W-:Y:S01]  /*0d00*/  IADD3 R26, R19, R4, RZ ;  /* 0x00000004131a7210 */ /* 0x000fe20007ffe0ff */
[----:B------:R0:W5:Y:S04]  /*0d10*/  LDG.E.EL R18, desc[UR6][R14.64] ;  /* 0x000000060e127981 */ /* 0x000168000c2e1900 */
[----:B0-----:R-:W-:-:S05]  /*0d20*/  IMAD.WIDE R14, R26, 0x4, R12 ;  /* 0x000000041a0e7825 */ /* 0x001fca00078e020c */
[----:B------:R0:W5:Y:S01]  /*0d30*/  LDG.E.EL R26, desc[UR6][R14.64] ;  /* 0x000000060e1a7981 */ /* 0x000162000c2e1900 */
[----:B------:R-:W-:Y:S01]  /*0d40*/  IADD3 R25, R6, R4, RZ ;  /* 0x0000000406197210 */ /* 0x000fe20007ffe0ff */
[----:B--2---:R-:W-:Y:S01]  /*0d50*/  FADD R20, R17, R20 ;  /* 0x0000001411147221 */ /* 0x004fe20000000000 */
[----:B------:R-:W-:Y:S02]  /*0d60*/  IADD3 R17, R29, R4, RZ ;  /* 0x000000041d117210 */ /* 0x000fe40007ffe0ff */
[----:B------:R-:W-:Y:S01]  /*0d70*/  IADD3 R4, R7, 0x13, RZ ;  /* 0x0000001307047810 */ /* 0x000fe20007ffe0ff */
[----:B----4-:R-:W-:-:S03]  /*0d80*/  FADD R27, R28, R27 ;  /* 0x0000001b1c1b7221 */ /* 0x010fc60000000000 */
[----:B------:R-:W-:Y:S01]  /*0d90*/  IADD3 R28, R5, R4, RZ ;  /* 0x00000004051c7210 */ /* 0x000fe20007ffe0ff */
[----:B------:R-:W-:Y:S01]  /*0da0*/  FADD R21, R21, R16 ;  /* 0x0000001015157221 */ /* 0x000fe20000000000 */
[----:B------:R-:W-:-:S04]  /*0db0*/  IMAD.WIDE R16, R17, 0x4, R12 ;  /* 0x0000000411107825 */ /* 0x000fc800078e020c */
[--C-:B0-----:R-:W-:Y:S01]  /*0dc0*/  IMAD.WIDE R14, R28, 0x4, R12.reuse ;  /* 0x000000041c0e7825 */ /* 0x101fe200078e020c */
[----:B------:R0:W2:Y:S04]  /*0dd0*/  LDG.E.EL R23, desc[UR6][R16.64] ;  /* 0x0000000610177981 */ /* 0x0000a8000c2e1900 */
[----:B------:R1:W4:Y:S01]  /*0de0*/  LDG.E.EL R28, desc[UR6][R14.64] ;  /* 0x000000060e1c7981 */ /* 0x000322000c2e1900 */
[----:B0-----:R-:W-:Y:S01]  /*0df0*/  IMAD.WIDE R16, R25, 0x4, R12 ;  /* 0x0000000419107825 */ /* 0x001fe200078e020c */
[----:B-1----:R-:W-:-:S04]  /*0e00*/  IADD3 R15, R19, R4, RZ ;  /* 0x00000004130f7210 */ /* 0x002fc80007ffe0ff */
[----:B------:R0:W4:Y:S01]  /*0e10*/  LDG.E.EL R25, desc[UR6][R16.64] ;  /* 0x0000000610197981 */ /* 0x000122000c2e1900 */
[----:B------:R-:W-:-:S04]  /*0e20*/  IMAD.WIDE R14, R15, 0x4, R12 ;  /* 0x000000040f0e7825 */ /* 0x000fc800078e020c */
[----:B---3--:R-:W-:Y:S01]  /*0e30*/  FADD R9, R0, R9 ;  /* 0x0000000900097221 */ /* 0x008fe20000000000 */
[----:B-----5:R-:W-:Y:S01]  /*0e40*/  FADD R22, R22, R21 ;  /* 0x0000001516167221 */ /* 0x020fe20000000000 */
[----:B------:R-:W-:Y:S01]  /*0e50*/  IADD3 R21, R29, R4, RZ ;  /* 0x000000041d157210 */ /* 0x000fe20007ffe0ff */
[----:B------:R1:W3:Y:S01]  /*0e60*/  LDG.E.EL R0, desc[UR6][R14.64] ;  /* 0x000000060e007981 */ /* 0x0002e2000c2e1900 */
[----:B0-----:R-:W-:Y:S02]  /*0e70*/  IADD3 R17, R6, R4, RZ ;  /* 0x0000000406117210 */ /* 0x001fe40007ffe0ff */
[----:B------:R-:W-:Y:S01]  /*0e80*/  IADD3 R4, R7, 0x18, RZ ;  /* 0x0000001807047810 */ /* 0x000fe20007ffe0ff */
[----:B------:R-:W-:Y:S01]  /*0e90*/  FADD R24, R24, R20 ;  /* 0x0000001418187221 */ /* 0x000fe20000000000 */
[----:B------:R-:W-:-:S04]  /*0ea0*/  IMAD.WIDE R20, R21, 0x4, R12 ;  /* 0x0000000415147825 */ /* 0x000fc800078e020c */
[----:B------:R-:W-:Y:S01]  /*0eb0*/  FADD R27, R18, R27 ;  /* 0x0000001b121b7221 */ /* 0x000fe20000000000 */
[----:B------:R-:W-:Y:S01]  /*0ec0*/  IADD3 R18, R5, R4, RZ ;  /* 0x0000000405127210 */ /* 0x000fe20007ffe0ff */
[----:B------:R-:W5:Y:S04]  /*0ed0*/  LDG.E.EL R20, desc[UR6][R20.64] ;  /* 0x0000000614147981 */ /* 0x000f68000c2e1900 */
[----:B-1----:R-:W-:-:S05]  /*0ee0*/  IMAD.WIDE R14, R18, 0x4, R12 ;  /* 0x00000004120e7825 */ /* 0x002fca00078e020c */
[----:B------:R0:W5:Y:S01]  /*0ef0*/  LDG.E.EL R18, desc[UR6][R14.64] ;  /* 0x000000060e127981 */ /* 0x000162000c2e1900 */
[----:B------:R-:W-:Y:S01]  /*0f00*/  FADD R9, R26, R9 ;  /* 0x000000091a097221 */ /* 0x000fe20000000000 */
[----:B------:R-:W-:-:S05]  /*0f10*/  IADD3 R26, R19, R4, RZ ;  /* 0x00000004131a7210 */ /* 0x000fca0007ffe0ff */
[----:B0-----:R-:W-:-:S05]  /*0f20*/  IMAD.WIDE R14, R26, 0x4, R12 ;  /* 0x000000041a0e7825 */ /* 0x001fca00078e020c */
[----:B------:R0:W5:Y:S01]  /*0f30*/  LDG.E.EL R26, desc[UR6][R14.64] ;  /* 0x000000060e1a7981 */ /* 0x000162000c2e1900 */
[----:B------:R-:W-:Y:S01]  /*0f40*/  IMAD.WIDE R16, R17, 0x4, R12 ;  /* 0x0000000411107825 */ /* 0x000fe200078e020c */
[----:B------:R-:W-:-:S05]  /*0f50*/  IADD3 R21, R6, R4, RZ ;  /* 0x0000000406157210 */ /* 0x000fca0007ffe0ff */
[----:B------:R-:W5:Y:S01]  /*0f60*/  LDG.E.EL R16, desc[UR6][R16.64] ;  /* 0x0000000610107981 */ /* 0x000f62000c2e1900 */
[----:B--2---:R-:W-:Y:S01]  /*0f70*/  FADD R24, R23, R24 ;  /* 0x0000001817187221 */ /* 0x004fe20000000000 */
[----:B------:R-:W-:Y:S02]  /*0f80*/  IADD3 R23, R29, R4, RZ ;  /* 0x000000041d177210 */ /* 0x000fe40007ffe0ff */
[----:B------:R-:W-:-:S04]  /*0f90*/  IADD3 R4, R7, 0x19, RZ ;  /* 0x0000001907047810 */ /* 0x000fc80007ffe0ff */
[----:B0-----:R-:W-:Y:S01]  /*0fa0*/  IADD3 R15, R5, R4, RZ ;  /* 0x00000004050f7210 */ /* 0x001fe20007ffe0ff */
[----:B----4-:R-:W-:Y:S01]  /*0fb0*/  FADD R25, R25, R22 ;  /* 0x0000001619197221 */ /* 0x010fe20000000000 */
[----:B------:R-:W-:-:S05]  /*0fc0*/  IMAD.WIDE R22, R23, 0x4, R12 ;  /* 0x0000000417167825 */ /* 0x000fca00078e020c */
[----:B------:R0:W2:Y:S01]  /*0fd0*/  LDG.E.EL R17, desc[UR6][R22.64] ;  /* 0x0000000616117981 */ /* 0x0000a2000c2e1900 */
[----:B------:R-:W-:-:S04]  /*0fe0*/  IMAD.WIDE R14, R15, 0x4, R12 ;  /* 0x000000040f0e7825 */ /* 0x000fc800078e020c */
[----:B---3--:R-:W-:Y:S01]  /*0ff0*/  FADD R9, R0, R9 ;  /* 0x0000000900097221 */ /* 0x008fe20000000000 */
[----:B0-----:R-:W-:Y:S01]  /*1000*/  IMAD.WIDE R22, R21, 0x4, R12 ;  /* 0x0000000415167825 */ /* 0x001fe200078e020c */
[----:B------:R-:W-:-:S03]  /*1010*/  IADD3 R21, R19, R4, RZ ;  /* 0x0000000413157210 */ /* 0x000fc60007ffe0ff */
[----:B------:R-:W-:Y:S02]  /*1020*/  FADD R27, R28, R27 ;  /* 0x0000001b1c1b7221 */ /* 0x000fe40000000000 */
[----:B------:R0:W3:Y:S04]  /*1030*/  LDG.E.EL R28, desc[UR6][R14.64] ;  /* 0x000000060e1c7981 */ /* 0x0000e8000c2e1900 */
[----:B------:R1:W4:Y:S01]  /*1040*/  LDG.E.EL R0, desc[UR6][R22.64] ;  /* 0x0000000616007981 */ /* 0x000322000c2e1900 */
[----:B-----5:R-:W-:Y:S01]  /*1050*/  FADD R24, R20, R24 ;  /* 0x0000001814187221 */ /* 0x020fe20000000000 */
[----:B0-----:R-:W-:Y:S01]  /*1060*/  IMAD.WIDE R14, R21, 0x4, R12 ;  /* 0x00000004150e7825 */ /* 0x001fe200078e020c */
[----:B------:R-:W-:Y:S02]  /*1070*/  IADD3 R21, R29, R4, RZ ;  /* 0x000000041d157210 */ /* 0x000fe40007ffe0ff */
[----:B------:R-:W-:-:S03]  /*1080*/  IADD3 R20, R6, R4, RZ ;  /* 0x0000000406147210 */ /* 0x000fc60007ffe0ff */
[----:B------:R-:W5:Y:S01]  /*1090*/  LDG.E.EL R14, desc[UR6][R14.64] ;  /* 0x000000060e0e7981 */ /* 0x000f62000c2e1900 */
[----:B------:R-:W-:Y:S01]  /*10a0*/  IADD3 R4, R7, 0x1a, RZ ;  /* 0x0000001a07047810 */ /* 0x000fe20007ffe0ff */
[----:B-1----:R-:W-:-:S04]  /*10b0*/  IMAD.WIDE R22, R21, 0x4, R12 ;  /* 0x0000000415167825 */ /* 0x002fc800078e020c */
[----:B------:R-:W-:Y:S01]  /*10c0*/  FADD R18, R18, R27 ;  /* 0x0000001b12127221 */ /* 0x000fe20000000000 */
[----:B------:R-:W-:Y:S01]  /*10d0*/  IADD3 R27, R5, R4, RZ ;  /* 0x00000004051b7210 */ /* 0x000fe20007ffe0ff */
[----:B------:R-:W-:Y:S01]  /*10e0*/  IMAD.WIDE R20, R20, 0x4, R12 ;  /* 0x0000000414147825 */ /* 0x000fe200078e020c */
[----:B------:R-:W5:Y:S04]  /*10f0*/  LDG.E.EL R22, desc[UR6][R22.64] ;  /* 0x0000000616167981 */ /* 0x000f68000c2e1900 */
[----:B------:R0:W5:Y:S01]  /*1100*/  LDG.E.EL R15, desc[UR6][R20.64] ;  /* 0x00000006140f7981 */ /* 0x000162000c2e1900 */
[----:B------:R-:W-:Y:S01]  /*1110*/  FADD R9, R26, R9 ;  /* 0x000000091a097221 */ /* 0x000fe20000000000 */
[----:B0-----:R-:W-:Y:S01]  /*1120*/  IMAD.WIDE R20, R27, 0x4, R12 ;  /* 0x000000041b147825 */ /* 0x001fe200078e020c */
[----:B------:R-:W-:-:S05]  /*1130*/  IADD3 R27, R19, R4, RZ ;  /* 0x00000004131b7210 */ /* 0x000fca0007ffe0ff */
[----:B------:R-:W-:-:S04]  /*1140*/  IMAD.WIDE R26, R27, 0x4, R12 ;  /* 0x000000041b1a7825 */ /* 0x000fc800078e020c */
[----:B------:R-:W-:Y:S01]  /*1150*/  FADD R25, R16, R25 ;  /* 0x0000001910197221 */ /* 0x000fe20000000000 */
[----:B------:R-:W5:Y:S04]  /*1160*/  LDG.E.EL R20, desc[UR6][R20.64] ;  /* 0x0000000614147981 */ /* 0x000f68000c2e1900 */
[----:B------:R0:W5:Y:S02]  /*1170*/  LDG.E.EL R26, desc[UR6][R26.64] ;  /* 0x000000061a1a7981 */ /* 0x000164000c2e1900 */
[----:B0-----:R-:W-:-:S04]  /*1180*/  IADD3 R27, R7, 0x1b, RZ ;  /* 0x0000001b071b7810 */ /* 0x001fc80007ffe0ff */
[----:B------:R-:W-:Y:S02]  /*1190*/  IADD3 R7, R5, R27, RZ ;  /* 0x0000001b05077210 */ /* 0x000fe40007ffe0ff */
[----:B------:R-:W-:Y:S02]  /*11a0*/  IADD3 R21, R6, R27, RZ ;  /* 0x0000001b06157210 */ /* 0x000fe40007ffe0ff */
[----:B------:R-:W-:Y:S02]  /*11b0*/  IADD3 R19, R19, R27, RZ ;  /* 0x0000001b13137210 */ /* 0x000fe40007ffe0ff */
[----:B------:R-:W-:Y:S01]  /*11c0*/  IADD3 R27, R29, R27, RZ ;  /* 0x0000001b1d1b7210 */ /* 0x000fe20007ffe0ff */
[----:B--2---:R-:W-:Y:S01]  /*11d0*/  FADD R23, R17, R24 ;  /* 0x0000001811177221 */ /* 0x004fe20000000000 */
[----:B------:R-:W-:-:S05]  /*11e0*/  IADD3 R17, R29, R4, RZ ;  /* 0x000000041d117210 */ /* 0x000fca0007ffe0ff */
[----:B------:R-:W-:-:S06]  /*11f0*/  IMAD.WIDE R16, R17, 0x4, R12 ;  /* 0x0000000411107825 */ /* 0x000fcc00078e020c */
[----:B------:R-:W2:Y:S01]  /*1200*/  LDG.E.EL R16, desc[UR6][R16.64] ;  /* 0x0000000610107981 */ /* 0x000ea2000c2e1900 */
[----:B----4-:R-:W-:Y:S01]  /*1210*/  FADD R0, R0, R25 ;  /* 0x0000001900007221 */ /* 0x010fe20000000000 */
[----:B------:R-:W-:Y:S01]  /*1220*/  IADD3 R25, R6, R4, RZ ;  /* 0x0000000406197210 */ /* 0x000fe20007ffe0ff */
[----:B------:R-:W-:-:S04]  /*1230*/  IMAD.WIDE R6, R7, 0x4, R12 ;  /* 0x0000000407067825 */ /* 0x000fc800078e020c */
[----:B------:R-:W-:-:S04]  /*1240*/  IMAD.WIDE R24, R25, 0x4, R12 ;  /* 0x0000000419187825 */ /* 0x000fc800078e020c */
[----:B---3--:R-:W-:Y:S01]  /*1250*/  FADD R28, R28, R18 ;  /* 0x000000121c1c7221 */ /* 0x008fe20000000000 */
[----:B------:R-:W-:-:S04]  /*1260*/  IMAD.WIDE R18, R19, 0x4, R12 ;  /* 0x0000000413127825 */ /* 0x000fc800078e020c */
[----:B-----5:R-:W-:Y:S01]  /*1270*/  FADD R9, R14, R9 ;  /* 0x000000090e097221 */ /* 0x020fe20000000000 */
[----:B------:R-:W3:Y:S04]  /*1280*/  LDG.E.EL R24, desc[UR6][R24.64] ;  /* 0x0000000618187981 */ /* 0x000ee8000c2e1900 */
[----:B------:R0:W4:Y:S01]  /*1290*/  LDG.E.EL R14, desc[UR6][R6.64] ;  /* 0x00000006060e7981 */ /* 0x000122000c2e1900 */
[----:B------:R-:W-:-:S03]  /*12a0*/  IMAD.WIDE R4, R5, 0x4, R12 ;  /* 0x0000000405047825 */ /* 0x000fc600078e020c */
[----:B------:R1:W5:Y:S01]  /*12b0*/  LDG.E.EL R17, desc[UR6][R18.64] ;  /* 0x0000000612117981 */ /* 0x000362000c2e1900 */
[----:B------:R-:W-:Y:S01]  /*12c0*/  FADD R23, R22, R23 ;  /* 0x0000001716177221 */ /* 0x000fe20000000000 */
[----:B------:R-:W-:Y:S02]  /*12d0*/  FADD R15, R15, R0 ;  /* 0x000000000f0f7221 */ /* 0x000fe40000000000 */
[----:B------:R-:W5:Y:S01]  /*12e0*/  LDG.E.EL R22, desc[UR6][R4.64+0x80] ;  /* 0x0000800604167981 */ /* 0x000f62000c2e1900 */
[----:B0-----:R-:W-:-:S03]  /*12f0*/  IMAD.WIDE R6, R27, 0x4, R12 ;  /* 0x000000041b067825 */ /* 0x001fc600078e020c */
[----:B------:R-:W5:Y:S01]  /*1300*/  LDG.E.EL R0, desc[UR6][R4.64+0x84] ;  /* 0x0000840604007981 */ /* 0x000f62000c2e1900 */
[----:B-1----:R-:W-:-:S03]  /*1310*/  IMAD.WIDE R18, R21, 0x4, R12 ;  /* 0x0000000415127825 */ /* 0x002fc600078e020c */
[----:B------:R-:W5:Y:S01]  /*1320*/  LDG.E.EL R21, desc[UR6][R4.64] ;  /* 0x0000000604157981 */ /* 0x000f62000c2e1900 */
[----:B------:R-:W-:-:S03]  /*1330*/  IMAD.WIDE R12, R29, 0x4, R12 ;  /* 0x000000041d0c7825 */ /* 0x000fc600078e020c */
[----:B------:R-:W5:Y:S04]  /*1340*/  LDG.E.EL R29, desc[UR6][R4.64+0x4] ;  /* 0x00000406041d7981 */ /* 0x000f68000c2e1900 */
[----:B------:R0:W5:Y:S04]  /*1350*/  LDG.E.EL R27, desc[UR6][R6.64] ;  /* 0x00000006061b7981 */ /* 0x000168000c2e1900 */
[----:B------:R-:W5:Y:S04]  /*1360*/  LDG.E.EL R25, desc[UR6][R18.64] ;  /* 0x0000000612197981 */ /* 0x000f68000c2e1900 */
[----:B------:R-:W5:Y:S01]  /*1370*/  LDG.E.EL R6, desc[UR6][R4.64+0x8] ;  /* 0x0000080604067981 */ /* 0x000f62000c2e1900 */
[----:B------:R-:W-:-:S03]  /*1380*/  FADD R26, R26, R9 ;  /* 0x000000091a1a7221 */ /* 0x000fc60000000000 */
[----:B------:R-:W5:Y:S01]  /*1390*/  LDG.E.EL R9, desc[UR6][R4.64+0x88] ;  /* 0x0000880604097981 */ /* 0x000f62000c2e1900 */
[----:B0-----:R-:W-:-:S03]  /*13a0*/  FADD R7, R20, R28 ;  /* 0x0000001c14077221 */ /* 0x001fc60000000000 */
[----:B------:R-:W5:Y:S04]  /*13b0*/  LDG.E.EL R20, desc[UR6][R4.64+0xc] ;  /* 0x00000c0604147981 */ /* 0x000f68000c2e1900 */
[----:B------:R-:W5:Y:S04]  /*13c0*/  LDG.E.EL R19, desc[UR6][R4.64+0xa0] ;  /* 0x0000a00604137981 */ /* 0x000f68000c2e1900 */
[----:B------:R-:W5:Y:S01]  /*13d0*/  LDG.E.EL R18, desc[UR6][R4.64+0x24] ;  /* 0x0000240604127981 */ /* 0x000f62000c2e1900 */
[----:B--2---:R-:W-:Y:S01]  /*13e0*/  FADD R16, R16, R23 ;  /* 0x0000001710107221 */ /* 0x004fe20000000000 */
[----:B---3--:R-:W-:-:S02]  /*13f0*/  FADD R24, R24, R15 ;  /* 0x0000000f18187221 */ /* 0x008fc40000000000 */
[----:B------:R-:W2:Y:S01]  /*1400*/  LDG.E.EL R15, desc[UR6][R4.64+0x8c] ;  /* 0x00008c06040f7981 */ /* 0x000ea2000c2e1900 */
[----:B----4-:R-:W-:-:S03]  /*1410*/  FADD R7, R14, R7 ;  /* 0x000000070e077221 */ /* 0x010fc60000000000 */
[----:B------:R-:W3:Y:S01]  /*1420*/  LDG.E.EL R14, desc[UR6][R4.64+0x20] ;  /* 0x00002006040e7981 */ /* 0x000ee2000c2e1900 */
[----:B-----5:R-:W-:-:S03]  /*1430*/  FADD R0, R22, R0 ;  /* 0x0000000016007221 */ /* 0x020fc60000000000 */
[----:B------:R-:W4:Y:S01]  /*1440*/  LDG.E.EL R22, desc[UR6][R4.64+0xa4] ;  /* 0x0000a40604167981 */ /* 0x000f22000c2e1900 */
[----:B------:R-:W-:-:S04]  /*1450*/  FADD R21, R21, R29 ;  /* 0x0000001d15157221 */ /* 0x000fc80000000000 */
[----:B------:R-:W-:Y:S02]  /*1460*/  FADD R23, R6, R21 ;  /* 0x0000001506177221 */ /* 0x000fe40000000000 */
[----:B------:R-:W5:Y:S01]  /*1470*/  LDG.E.EL R21, desc[UR6][R4.64+0x28] ;  /* 0x0000280604157981 */ /* 0x000f62000c2e1900 */
[----:B------:R-:W-:-:S03]  /*1480*/  FADD R28, R9, R0 ;  /* 0x00000000091c7221 */ /* 0x000fc60000000000 */
[----:B------:R-:W5:Y:S01]  /*1490*/  LDG.E.EL R0, desc[UR6][R4.64+0x2c] ;  /* 0x00002c0604007981 */ /* 0x000f62000c2e1900 */
[----:B------:R-:W-:-:S03]  /*14a0*/  FADD R23, R20, R23 ;  /* 0x0000001714177221 */ /* 0x000fc60000000000 */
[----:B------:R-:W5:Y:S04]  /*14b0*/  LDG.E.EL R6, desc[UR6][R4.64+0xa8] ;  /* 0x0000a80604067981 */ /* 0x000f68000c2e1900 */
[----:B------:R-:W5:Y:S01]  /*14c0*/  LDG.E.EL R9, desc[UR6][R4.64+0xac] ;  /* 0x0000ac0604097981 */ /* 0x000f62000c2e1900 */
[----:B------:R-:W-:-:S03]  /*14d0*/  FADD R17, R17, R26 ;  /* 0x0000001a11117221 */ /* 0x000fc60000000000 */
[----:B------:R-:W5:Y:S01]  /*14e0*/  LDG.E.EL R20, desc[UR6][R12.64] ;  /* 0x000000060c147981 */ /* 0x000f62000c2e1900 */
[----:B------:R-:W-:-:S03]  /*14f0*/  FADD R16, R27, R16 ;  /* 0x000000101b107221 */ /* 0x000fc60000000000 */
[----:B------:R-:W5:Y:S01]  /*1500*/  LDG.E.EL R26, desc[UR6][R4.64+0x40] ;  /* 0x00004006041a7981 */ /* 0x000f62000c2e1900 */
[----:B--2---:R-:W-:Y:S01]  /*1510*/  FADD R28, R15, R28 ;  /* 0x0000001c0f1c7221 */ /* 0x004fe20000000000 */
[----:B---3--:R-:W-:-:S03]  /*1520*/  FADD R23, R14, R23 ;  /* 0x000000170e177221 */ /* 0x008fc60000000000 */
[----:B------:R-:W-:Y:S02]  /*1530*/  FADD R15, R19, R28 ;  /* 0x0000001c130f7221 */ /* 0x000fe40000000000 */
[----:B------:R-:W2:Y:S01]  /*1540*/  LDG.E.EL R19, desc[UR6][R4.64+0xc0] ;  /* 0x0000c00604137981 */ /* 0x000ea2000c2e1900 */
[----:B------:R-:W-:-:S03]  /*1550*/  FADD R14, R18, R23 ;  /* 0x00000017120e7221 */ /* 0x000fc60000000000 */
[----:B------:R-:W3:Y:S04]  /*1560*/  LDG.E.EL R23, desc[UR6][R12.64+0x4] ;  /* 0x000004060c177981 */ /* 0x000ee8000c2e1900 */
[----:B------:R-:W3:Y:S01]  /*1570*/  LDG.E.EL R18, desc[UR6][R12.64+0x8] ;  /* 0x000008060c127981 */ /* 0x000ee2000c2e1900 */
[----:B----4-:R-:W-:-:S03]  /*1580*/  FADD R27, R22, R15 ;  /* 0x0000000f161b7221 */ /* 0x010fc60000000000 */
[----:B------:R-:W4:Y:S04]  /*1590*/  LDG.E.EL R15, desc[UR6][R4.64+0x44] ;  /* 0x00004406040f7981 */ /* 0x000f28000c2e1900 */
[----:B------:R-:W4:Y:S01]  /*15a0*/  LDG.E.EL R22, desc[UR6][R12.64+0x20] ;  /* 0x000020060c167981 */ /* 0x000f22000c2e1900 */
[----:B-----5:R-:W-:-:S03]  /*15b0*/  FADD R21, R21, R14 ;  /* 0x0000000e15157221 */ /* 0x020fc60000000000 */
[----:B------:R-:W5:Y:S01]  /*15c0*/  LDG.E.EL R14, desc[UR6][R12.64+0xc] ;  /* 0x00000c060c0e7981 */ /* 0x000f62000c2e1900 */
[----:B------:R-:W-:-:S03]  /*15d0*/  FADD R21, R0, R21 ;  /* 0x0000001500157221 */ /* 0x000fc60000000000 */
[----:B------:R-:W5:Y:S01]  /*15e0*/  LDG.E.EL R0, desc[UR6][R4.64+0xc4] ;  /* 0x0000c40604007981 */ /* 0x000f62000c2e1900 */
[----:B------:R-:W-:-:S04]  /*15f0*/  FADD R6, R6, R27 ;  /* 0x0000001b06067221 */ /* 0x000fc80000000000 */
[----:B------:R-:W-:Y:S02]  /*1600*/  FADD R28, R9, R6 ;  /* 0x00000006091c7221 */ /* 0x000fe40000000000 */
[----:B------:R-:W5:Y:S01]  /*1610*/  LDG.E.EL R6, desc[UR6][R12.64+0x24] ;  /* 0x000024060c067981 */ /* 0x000f62000c2e1900 */
[----:B------:R-:W-:-:S03]  /*1620*/  FADD R26, R26, R21 ;  /* 0x000000151a1a7221 */ /* 0x000fc60000000000 */
[----:B------:R-:W5:Y:S01]  /*1630*/  LDG.E.EL R21, desc[UR6][R4.64+0x48] ;  /* 0x0000480604157981 */ /* 0x000f62000c2e1900 */
[----:B--2---:R-:W-:-:S03]  /*1640*/  FADD R9, R19, R28 ;  /* 0x0000001c13097221 */ /* 0x004fc60000000000 */
[----:B------:R-:W2:Y:S01]  /*1650*/  LDG.E.EL R19, desc[UR6][R12.64+0x28] ;  /* 0x000028060c137981 */ /* 0x000ea2000c2e1900 */
[----:B---3--:R-:W-:-:S03]  /*1660*/  FADD R23, R20, R23 ;  /* 0x0000001714177221 */ /* 0x008fc60000000000 */
[----:B------:R-:W3:Y:S01]  /*1670*/  LDG.E.EL R20, desc[UR6][R4.64+0xc8] ;  /* 0x0000c80604147981 */ /* 0x000ee2000c2e1900 */
[----:B------:R-:W-:-:S03]  /*1680*/  FADD R23, R18, R23 ;  /* 0x0000001712177221 */ /* 0x000fc60000000000 */
[----:B------:R-:W3:Y:S01]  /*1690*/  LDG.E.EL R18, desc[UR6][R12.64+0x2c] ;  /* 0x00002c060c127981 */ /* 0x000ee2000c2e1900 */
[----:B----4-:R-:W-:-:S03]  /*16a0*/  FADD R26, R15, R26 ;  /* 0x0000001a0f1a7221 */ /* 0x010fc60000000000 */
[----:B------:R-:W4:Y:S01]  /*16b0*/  LDG.E.EL R15, desc[UR6][R4.64+0x4c] ;  /* 0x00004c06040f7981 */ /* 0x000f22000c2e1900 */
[----:B-----5:R-:W-:-:S03]  /*16c0*/  FADD R27, R14, R23 ;  /* 0x000000170e1b7221 */ /* 0x020fc60000000000 */
[----:B------:R-:W5:Y:S01]  /*16d0*/  LDG.E.EL R14, desc[UR6][R12.64+0x40] ;  /* 0x000040060c0e7981 */ /* 0x000f62000c2e1900 */
[----:B------:R-:W-:-:S03]  /*16e0*/  FADD R23, R0, R9 ;  /* 0x0000000900177221 */ /* 0x000fc60000000000 */
[----:B------:R-:W5:Y:S04]  /*16f0*/  LDG.E.EL R0, desc[UR6][R4.64+0x180] ;  /* 0x0001800604007981 */ /* 0x000f68000c2e1900 */
[----:B------:R-:W5:Y:S01]  /*1700*/  LDG.E.EL R9, desc[UR6][R4.64+0x184] ;  /* 0x0001840604097981 */ /* 0x000f62000c2e1900 */
[----:B------:R-:W-:-:S04]  /*1710*/  FADD R27, R22, R27 ;  /* 0x0000001b161b7221 */ /* 0x000fc80000000000 */
[----:B------:R-:W-:Y:S02]  /*1720*/  FADD R22, R6, R27 ;  /* 0x0000001b06167221 */ /* 0x000fe40000000000 */
[----:B------:R-:W5:Y:S01]  /*1730*/  LDG.E.EL R6, desc[UR6][R4.64+0x188] ;  /* 0x0001880604067981 */ /* 0x000f62000c2e1900 */
[----:B------:R-:W-:Y:S01]  /*1740*/  FADD R26, R21, R26 ;  /* 0x0000001a151a7221 */ /* 0x000fe20000000000 */
[----:B------:R-:W-:Y:S01]  /*1750*/  FADD R24, R25, R24 ;  /* 0x0000001819187221 */ /* 0x000fe20000000000 */
[----:B--2---:R-:W-:Y:S02]  /*1760*/  FADD R19, R19, R22 ;  /* 0x0000001613137221 */ /* 0x004fe40000000000 */
[----:B------:R-:W2:Y:S01]  /*1770*/  LDG.E.EL R22, desc[UR6][R4.64+0x60] ;  /* 0x0000600604167981 */ /* 0x000ea2000c2e1900 */
[----:B---3--:R-:W-:-:S03]  /*1780*/  FADD R20, R20, R23 ;  /* 0x0000001714147221 */ /* 0x008fc60000000000 */
[----:B------:R-:W3:Y:S01]  /*1790*/  LDG.E.EL R23, desc[UR6][R4.64+0xcc] ;  /* 0x0000cc0604177981 */ /* 0x000ee2000c2e1900 */
[----:B------:R-:W-:-:S03]  /*17a0*/  FADD R21, R18, R19 ;  /* 0x0000001312157221 */ /* 0x000fc60000000000 */
[----:B------:R-:W3:Y:S01]  /*17b0*/  LDG.E.EL R19, desc[UR6][R12.64+0x44] ;  /* 0x000044060c137981 */ /* 0x000ee2000c2e1900 */
[----:B----4-:R-:W-:-:S03]  /*17c0*/  FADD R25, R15, R26 ;  /* 0x0000001a0f197221 */ /* 0x010fc60000000000 */
[----:B------:R-:W4:Y:S04]  /*17d0*/  LDG.E.EL R18, desc[UR6][R4.64+0x18c] ;  /* 0x00018c0604127981 */ /* 0x000f28000c2e1900 */
[----:B------:R-:W4:Y:S01]  /*17e0*/  LDG.E.EL R15, desc[UR6][R12.64+0x48] ;  /* 0x000048060c0f7981 */ /* 0x000f22000c2e1900 */
[----:B-----5:R-:W-:-:S03]  /*17f0*/  FADD R26, R14, R21 ;  /* 0x000000150e1a7221 */ /* 0x020fc60000000000 */
[----:B------:R-:W5:Y:S04]  /*1800*/  LDG.E.EL R21, desc[UR6][R4.64+0xe0] ;  /* 0x0000e00604157981 */ /* 0x000f68000c2e1900 */
[----:B------:R-:W5:Y:S01]  /*1810*/  LDG.E.EL R14, desc[UR6][R4.64+0x1a0] ;  /* 0x0001a006040e7981 */ /* 0x000f62000c2e1900 */
[----:B------:R-:W-:-:S03]  /*1820*/  FADD R9, R0, R9 ;  /* 0x0000000900097221 */ /* 0x000fc60000000000 */
        /* <DEDUP_REMOVED lines=11> */
[----:B-----5:R-:W-:Y:S01]  /*18e0*/  FADD R18, R21, R20 ;  /* 0x0000001415127221 */ /* 0x020fe20000000000 */
[----:B------:R-:W-:Y:S02]  /*18f0*/  FADD R21, R15, R26 ;  /* 0x0000001a0f157221 */ /* 0x000fe40000000000 */
[----:B------:R-:W5:Y:S04]  /*1900*/  LDG.E.EL R20, desc[UR6][R4.64+0x1c0] ;  /* 0x0001c00604147981 */ /* 0x000f68000c2e1900 */
[----:B------:R-:W4:Y:S01]  /*1910*/  LDG.E.EL R15, desc[UR6][R12.64+0x60] ;  /* 0x000060060c0f7981 */ /* 0x000f22000c2e1900 */
[----:B------:R-:W-:-:S03]  /*1920*/  FADD R27, R14, R27 ;  /* 0x0000001b0e1b7221 */ /* 0x000fc60000000000 */
[----:B------:R-:W4:Y:S01]  /*1930*/  LDG.E.EL R14, desc[UR6][R4.64+0x1c4] ;  /* 0x0001c406040e7981 */ /* 0x000f22000c2e1900 */
[----:B------:R-:W-:-:S03]  /*1940*/  FADD R27, R0, R27 ;  /* 0x0000001b001b7221 */ /* 0x000fc60000000000 */
[----:B------:R-:W4:Y:S01]  /*1950*/  LDG.E.EL R0, desc[UR6][R4.64+0x1c8] ;  /* 0x0001c80604007981 */ /* 0x000f22000c2e1900 */
[----:B------:R-:W-:-:S03]  /*1960*/  FADD R27, R6, R27 ;  /* 0x0000001b061b7221 */ /* 0x000fc60000000000 */
[----:B------:R-:W4:Y:S04]  /*1970*/  LDG.E.EL R26, desc[UR6][R4.64+0x64] ;  /* 0x00006406041a7981 */ /* 0x000f28000c2e1900 */
[----:B------:R-:W4:Y:S01]  /*1980*/  LDG.E.EL R6, desc[UR6][R4.64+0x1cc] ;  /* 0x0001cc0604067981 */ /* 0x000f22000c2e1900 */
[----:B--2---:R-:W-:-:S03]  /*1990*/  FADD R28, R22, R21 ;  /* 0x00000015161c7221 */ /* 0x004fc60000000000 */
[----:B------:R-:W2:Y:S01]  /*19a0*/  LDG.E.EL R21, desc[UR6][R12.64+0x64] ;  /* 0x000064060c157981 */ /* 0x000ea2000c2e1900 */
[----:B---3--:R-:W-:-:S03]  /*19b0*/  FADD R27, R23, R27 ;  /* 0x0000001b171b7221 */ /* 0x008fc60000000000 */
[----:B------:R-:W3:Y:S01]  /*19c0*/  LDG.E.EL R22, desc[UR6][R12.64+0x68] ;  /* 0x000068060c167981 */ /* 0x000ee2000c2e1900 */
[----:B------:R-:W-:-:S03]  /*19d0*/  FADD R18, R19, R18 ;  /* 0x0000001213127221 */ /* 0x000fc60000000000 */
[----:B------:R-:W3:Y:S04]  /*19e0*/  LDG.E.EL R19, desc[UR6][R4.64+0xe8] ;  /* 0x0000e80604137981 */ /* 0x000ee8000c2e1900 */
[----:B------:R-:W3:Y:S04]  /*19f0*/  LDG.E.EL R23, desc[UR6][R12.64+0x6c] ;  /* 0x00006c060c177981 */ /* 0x000ee8000c2e1900 */
[----:B------:R-:W3:Y:S04]  /*1a00*/  LDG.E.EL R13, desc[UR6][R4.64+0x6c] ;  /* 0x00006c06040d7981 */ /* 0x000ee8000c2e1900 */
[----:B------:R-:W3:Y:S01]  /*1a10*/  LDG.E.EL R12, desc[UR6][R4.64+0xec] ;  /* 0x0000ec06040c7981 */ /* 0x000ee2000c2e1900 */
[----:B-----5:R-:W-:-:S03]  /*1a20*/  FADD R27, R20, R27 ;  /* 0x0000001b141b7221 */ /* 0x020fc60000000000 */
[----:B------:R-:W5:Y:S01]  /*1a30*/  LDG.E.EL R20, desc[UR6][R4.64+0x68] ;  /* 0x0000680604147981 */ /* 0x000f62000c2e1900 */
[----:B----4-:R-:W-:-:S03]  /*1a40*/  FADD R28, R15, R28 ;  /* 0x0000001c0f1c7221 */ /* 0x010fc60000000000 */
[----:B------:R-:W4:Y:S01]  /*1a50*/  LDG.E.EL R15, desc[UR6][R4.64+0x1e0] ;  /* 0x0001e006040f7981 */ /* 0x000f22000c2e1900 */
[----:B------:R-:W-:-:S03]  /*1a60*/  FADD R27, R14, R27 ;  /* 0x0000001b0e1b7221 */ /* 0x000fc60000000000 */
[----:B------:R-:W5:Y:S01]  /*1a70*/  LDG.E.EL R14, desc[UR6][R4.64+0x1e4] ;  /* 0x0001e406040e7981 */ /* 0x000f62000c2e1900 */
[----:B------:R-:W-:-:S03]  /*1a80*/  FADD R27, R0, R27 ;  /* 0x0000001b001b7221 */ /* 0x000fc60000000000 */
[----:B------:R0:W5:Y:S01]  /*1a90*/  LDG.E.EL R0, desc[UR6][R4.64+0x1e8] ;  /* 0x0001e80604007981 */ /* 0x000162000c2e1900 */
[----:B------:R-:W-:Y:S01]  /*1aa0*/  FADD R9, R26, R9 ;  /* 0x000000091a097221 */ /* 0x000fe20000000000 */
[----:B------:R-:W-:Y:S02]  /*1ab0*/  FADD R26, R6, R27 ;  /* 0x0000001b061a7221 */ /* 0x000fe40000000000 */
[----:B------:R-:W0:Y:S01]  /*1ac0*/  S2R R6, SR_TID.X ;  /* 0x0000000000067919 */ /* 0x000e220000002100 */
[----:B------:R-:W-:Y:S01]  /*1ad0*/  FMUL R7, R7, 0.0625 ;  /* 0x3d80000007077820 */ /* 0x000fe20000400000 */
[----:B------:R-:W-:Y:S01]  /*1ae0*/  FMUL R17, R17, 0.0625 ;  /* 0x3d80000011117820 */ /* 0x000fe20000400000 */
[----:B------:R-:W-:Y:S01]  /*1af0*/  FMUL R16, R16, 0.0625 ;  /* 0x3d80000010107820 */ /* 0x000fe20000400000 */
[----:B------:R-:W-:Y:S01]  /*1b00*/  FMUL R24, R24, 0.0625 ;  /* 0x3d80000018187820 */ /* 0x000fe20000400000 */
[----:B------:R-:W-:Y:S01]  /*1b10*/  UPRMT UR4, UR5, 0x654, UR4 ;  /* 0x0000065405047896 */ /* 0x000fe20008000004 */
[----:B0-----:R-:W-:-:S04]  /*1b20*/  SHF.L.U32 R4, R6, 0x3, RZ ;  /* 0x0000000306047819 */ /* 0x001fc800000006ff */
[----:B------:R-:W-:Y:S02]  /*1b30*/  LOP3.LUT R4, R4, 0x3f8, RZ, 0xc0, !PT ;  /* 0x000003f804047812 */ /* 0x000fe400078ec0ff */
[----:B------:R-:W-:-:S04]  /*1b40*/  SHF.L.U32 R2, R2, 0x2, RZ ;  /* 0x0000000202027819 */ /* 0x000fc800000006ff */
[----:B------:R-:W-:Y:S01]  /*1b50*/  LOP3.LUT R2, R2, 0x1fc, RZ, 0xc0, !PT ;  /* 0x000001fc02027812 */ /* 0x000fe200078ec0ff */
[----:B--2---:R-:W-:-:S04]  /*1b60*/  FADD R21, R21, R28 ;  /* 0x0000001c15157221 */ /* 0x004fc80000000000 */
[----:B---3--:R-:W-:Y:S01]  /*1b70*/  FADD R22, R22, R21 ;  /* 0x0000001516167221 */ /* 0x008fe20000000000 */
[----:B------:R-:W-:-:S03]  /*1b80*/  FADD R19, R19, R18 ;  /* 0x0000001213137221 */ /* 0x000fc60000000000 */
[----:B------:R-:W-:-:S04]  /*1b90*/  FADD R22, R23, R22 ;  /* 0x0000001617167221 */ /* 0x000fc80000000000 */
[----:B------:R-:W-:Y:S01]  /*1ba0*/  FMUL R22, R22, 0.0625 ;  /* 0x3d80000016167820 */ /* 0x000fe20000400000 */
[----:B----4-:R-:W-:-:S04]  /*1bb0*/  FADD R15, R15, R26 ;  /* 0x0000001a0f0f7221 */ /* 0x010fc80000000000 */
[----:B-----5:R-:W-:Y:S01]  /*1bc0*/  FADD R15, R14, R15 ;  /* 0x0000000f0e0f7221 */ /* 0x020fe20000000000 */
[----:B------:R-:W-:-:S03]  /*1bd0*/  FADD R20, R20, R9 ;  /* 0x0000000914147221 */ /* 0x000fc60000000000 */
[----:B------:R-:W-:Y:S01]  /*1be0*/  FADD R0, R0, R15 ;  /* 0x0000000f00007221 */ /* 0x000fe20000000000 */
[----:B------:R-:W-:Y:S01]  /*1bf0*/  FADD R13, R13, R20 ;  /* 0x000000140d0d7221 */ /* 0x000fe20000000000 */
[----:B------:R-:W-:Y:S02]  /*1c00*/  FADD R12, R12, R19 ;  /* 0x000000130c0c7221 */ /* 0x000fe40000000000 */
[----:B------:R-:W-:Y:S01]  /*1c10*/  FADD R0, R25, R0 ;  /* 0x0000000019007221 */ /* 0x000fe20000000000 */
[----:B------:R-:W-:Y:S01]  /*1c20*/  FMUL R13, R13, 0.0625 ;  /* 0x3d8000000d0d7820 */ /* 0x000fe20000400000 */
[----:B------:R-:W-:Y:S02]  /*1c30*/  FMUL R12, R12, 0.0625 ;  /* 0x3d8000000c0c7820 */ /* 0x000fe40000400000 */
[----:B------:R-:W-:Y:S01]  /*1c40*/  FMUL R26, R0, 0.0625 ;  /* 0x3d800000001a7820 */ /* 0x000fe20000400000 */
[----:B------:R-:W-:Y:S02]  /*1c50*/  FSETP.GEU.AND P2, PT, R22, RZ, PT ;  /* 0x000000ff1600720b */ /* 0x000fe40003f4e000 */
[----:B------:R-:W-:-:S02]  /*1c60*/  FSETP.GEU.AND P0, PT, R13, RZ, PT ;  /* 0x000000ff0d00720b */ /* 0x000fc40003f0e000 */
[----:B------:R-:W-:Y:S02]  /*1c70*/  FSETP.GEU.AND P1, PT, R12, RZ, PT ;  /* 0x000000ff0c00720b */ /* 0x000fe40003f2e000 */
[----:B------:R-:W-:Y:S02]  /*1c80*/  FSETP.GEU.AND P3, PT, R26, RZ, PT ;  /* 0x000000ff1a00720b */ /* 0x000fe40003f6e000 */
[----:B------:R-:W-:Y:S02]  /*1c90*/  FSEL R9, R13, RZ, P0 ;  /* 0x000000ff0d097208 */ /* 0x000fe40000000000 */
[----:B------:R-:W-:Y:S02]  /*1ca0*/  FSEL R25, R12, RZ, P1 ;  /* 0x000000ff0c197208 */ /* 0x000fe40000800000 */
[----:B------:R-:W-:Y:S02]  /*1cb0*/  FSEL R0, R22, RZ, P2 ;  /* 0x000000ff16007208 */ /* 0x000fe40001000000 */
[----:B------:R-:W-:-:S02]  /*1cc0*/  FSEL R26, R26, RZ, P3 ;  /* 0x000000ff1a1a7208 */ /* 0x000fc40001800000 */
[----:B------:R-:W-:Y:S02]  /*1cd0*/  FSETP.GEU.AND P0, PT, R7, RZ, PT ;  /* 0x000000ff0700720b */ /* 0x000fe40003f0e000 */
[----:B------:R-:W-:Y:S02]  /*1ce0*/  FSETP.GEU.AND P1, PT, R17, RZ, PT ;  /* 0x000000ff1100720b */ /* 0x000fe40003f2e000 */
[----:B------:R-:W-:Y:S02]  /*1cf0*/  FSETP.GEU.AND P2, PT, R16, RZ, PT ;  /* 0x000000ff1000720b */ /* 0x000fe40003f4e000 */
[----:B------:R-:W-:Y:S02]  /*1d00*/  FSETP.GEU.AND P3, PT, R24, RZ, PT ;  /* 0x000000ff1800720b */ /* 0x000fe40003f6e000 */
[----:B------:R-:W-:Y:S02]  /*1d10*/  FSEL R27, R7, RZ, P0 ;  /* 0x000000ff071b7208 */ /* 0x000fe40000000000 */
[----:B------:R-:W-:-:S02]  /*1d20*/  FSEL R29, R17, RZ, P1 ;  /* 0x000000ff111d7208 */ /* 0x000fc40000800000 */
[----:B------:R-:W-:Y:S02]  /*1d30*/  FSEL R28, R16, RZ, P2 ;  /* 0x000000ff101c7208 */ /* 0x000fe40001000000 */
[----:B------:R-:W-:Y:S01]  /*1d40*/  FSEL R24, R24, RZ, P3 ;  /* 0x000000ff18187208 */ /* 0x000fe20001800000 */
[C---:B------:R-:W-:Y:S01]  /*1d50*/  FADD R12, R11.reuse, R0 ;  /* 0x000000000b0c7221 */ /* 0x040fe20000000000 */
[----:B------:R-:W-:Y:S01]  /*1d60*/  SHF.L.U32 R19, R6, 0x2, RZ ;  /* 0x0000000206137819 */ /* 0x000fe200000006ff */
[----:B------:R-:W-:Y:S01]  /*1d70*/  FADD R6, R10, R25 ;  /* 0x000000190a067221 */ /* 0x000fe20000000000 */
[----:B------:R-:W-:Y:S01]  /*1d80*/  LEA R18, R4, UR4, 0x2 ;  /* 0x0000000404127c11 */ /* 0x000fe2000f8e10ff */
[C---:B------:R-:W-:Y:S01]  /*1d90*/  FADD R4, R10.reuse, R9 ;  /* 0x000000090a047221 */ /* 0x040fe20000000000 */
[C---:B------:R-:W-:Y:S01]  /*1da0*/  FADD R14, R11.reuse, R26 ;  /* 0x0000001a0b0e7221 */ /* 0x040fe20000000000 */
[C---:B------:R-:W-:Y:S01]  /*1db0*/  FADD R5, R10.reuse, R27 ;  /* 0x0000001b0a057221 */ /* 0x040fe20000000000 */
[----:B------:R-:W-:Y:S01]  /*1dc0*/  FADD R7, R10, R29 ;  /* 0x0000001d0a077221 */ /* 0x000fe20000000000 */
[C---:B------:R-:W-:Y:S01]  /*1dd0*/  FADD R13, R11.reuse, R28 ;  /* 0x0000001c0b0d7221 */ /* 0x040fe20000000000 */
[----:B------:R-:W-:Y:S01]  /*1de0*/  FADD R15, R11, R24 ;  /* 0x000000180b0f7221 */ /* 0x000fe20000000000 */
[----:B------:R-:W-:Y:S01]  /*1df0*/  LOP3.LUT R19, R19, 0x1fc, RZ, 0xc0, !PT ;  /* 0x000001fc13137812 */ /* 0x000fe200078ec0ff */
[----:B------:R-:W0:Y:S01]  /*1e00*/  LDC.64 R10, c[0x0][0x228] ;  /* 0x00008a00ff0a7b82 */ /* 0x000e220000000a00 */
[----:B------:R1:W-:Y:S04]  /*1e10*/  STS.128 [R18], R4 ;  /* 0x0000000412007388 */ /* 0x0003e80000000c00 */
[----:B------:R2:W-:Y:S01]  /*1e20*/  STS.128 [R18+0x10], R12 ;  /* 0x0000100c12007388 */ /* 0x0005e20000000c00 */
[----:B------:R-:W-:Y:S01]  /*1e30*/  LEA R20, R19, UR4, 0x2 ;  /* 0x0000000413147c11 */ /* 0x000fe2000f8e10ff */
[----:B------:R-:W-:Y:S01]  /*1e40*/  ULDC.64 UR4, c[0x0][0x228] ;  /* 0x00008a0000047ab9 */ /* 0x000fe20000000a00 */
[----:B------:R-:W-:Y:S01]  /*1e50*/  BAR.SYNC.DEFER_BLOCKING 0x0 ;  /* 0x0000000000007b1d */ /* 0x000fe20000010000 */
[----:B------:R-:W-:-:S02]  /*1e60*/  FSETP.GTU.AND P2, PT, R27, RZ, PT ;  /* 0x000000ff1b00720b */ /* 0x000fc40003f4c000 */
[----:B------:R-:W-:-:S03]  /*1e70*/  FSETP.GTU.AND P4, PT, R9, RZ, PT ;  /* 0x000000ff0900720b */ /* 0x000fc60003f8c000 */
[----:B------:R-:W3:Y:S04]  /*1e80*/  LDS.128 R16, [R20] ;  /* 0x0000000014107984 */ /* 0x000ee80000000c00 */
[----:B------:R-:W4:Y:S01]  /*1e90*/  LDS.128 R20, [R20+0x800] ;  /* 0x0008000014147984 */ /* 0x000f220000000c00 */
[----:B------:R-:W-:Y:S02]  /*1ea0*/  FSETP.GTU.AND P1, PT, R29, RZ, PT ;  /* 0x000000ff1d00720b */ /* 0x000fe40003f2c000 */
[----:B------:R-:W-:Y:S02]  /*1eb0*/  FSETP.GTU.AND P5, PT, R28, RZ, PT ;  /* 0x000000ff1c00720b */ /* 0x000fe40003fac000 */
[----:B------:R-:W-:Y:S02]  /*1ec0*/  FSETP.GTU.AND P6, PT, R0, RZ, PT ;  /* 0x000000ff0000720b */ /* 0x000fe40003fcc000 */
[----:B-1----:R-:W-:-:S02]  /*1ed0*/  SEL R5, RZ, 0x1, P4 ;  /* 0x00000001ff057807 */ /* 0x002fc40002000000 */
[----:B------:R-:W-:Y:S02]  /*1ee0*/  SEL R0, RZ, 0x1, P2 ;  /* 0x00000001ff007807 */ /* 0x000fe40001000000 */
[----:B------:R-:W-:Y:S02]  /*1ef0*/  FSETP.GTU.AND P3, PT, R25, RZ, PT ;  /* 0x000000ff1900720b */ /* 0x000fe40003f6c000 */
[----:B------:R-:W-:Y:S02]  /*1f00*/  SEL R9, RZ, 0x1, P6 ;  /* 0x00000001ff097807 */ /* 0x000fe40003000000 */
[----:B------:R-:W-:Y:S02]  /*1f10*/  SEL R7, RZ, 0x1, P1 ;  /* 0x00000001ff077807 */ /* 0x000fe40000800000 */
[----:B------:R-:W-:Y:S02]  /*1f20*/  SEL R6, RZ, 0x1, P5 ;  /* 0x00000001ff067807 */ /* 0x000fe40002800000 */
[----:B------:R-:W-:-:S02]  /*1f30*/  FSETP.GTU.AND P0, PT, R24, RZ, PT ;  /* 0x000000ff1800720b */ /* 0x000fc40003f0c000 */
[----:B------:R-:W-:Y:S02]  /*1f40*/  FSETP.GTU.AND P1, PT, R26, RZ, PT ;  /* 0x000000ff1a00720b */ /* 0x000fe40003f2c000 */
[----:B------:R-:W-:Y:S02]  /*1f50*/  PRMT R0, R5, 0x3340, R0 ;  /* 0x0000334005007816 */ /* 0x000fe40000000000 */
[----:B------:R-:W-:Y:S02]  /*1f60*/  SEL R4, RZ, 0x1, P3 ;  /* 0x00000001ff047807 */ /* 0x000fe40001800000 */
[----:B------:R-:W-:Y:S02]  /*1f70*/  LOP3.LUT R5, R3, R2, RZ, 0xfc, !PT ;  /* 0x0000000203057212 */ /* 0x000fe400078efcff */
[----:B------:R-:W-:Y:S02]  /*1f80*/  PRMT R6, R9, 0x3340, R6 ;  /* 0x0000334009067816 */ /* 0x000fe40000000006 */
[----:B--2---:R-:W-:-:S02]  /*1f90*/  SEL R12, RZ, 0x1, P1 ;  /* 0x00000001ff0c7807 */ /* 0x004fc40000800000 */
[----:B------:R-:W-:Y:S02]  /*1fa0*/  SEL R9, RZ, 0x1, P0 ;  /* 0x00000001ff097807 */ /* 0x000fe40000000000 */
[----:B------:R-:W-:Y:S02]  /*1fb0*/  PRMT R7, R4, 0x3340, R7 ;  /* 0x0000334004077816 */ /* 0x000fe40000000007 */
[----:B------:R-:W-:Y:S02]  /*1fc0*/  SHF.R.S32.HI R14, RZ, 0x1f, R3 ;  /* 0x0000001fff0e7819 */ /* 0x000fe40000011403 */
[C---:B------:R-:W-:Y:S02]  /*1fd0*/  LEA R2, P0, R5.reuse, UR4, 0x2 ;  /* 0x0000000405027c11 */ /* 0x040fe4000f8010ff */
[----:B------:R-:W-:Y:S02]  /*1fe0*/  IADD3 R4, P1, R8, UR8, RZ ;  /* 0x0000000808047c10 */ /* 0x000fe4000ff3e0ff */
[----:B------:R-:W-:Y:S01]  /*1ff0*/  PRMT R9, R12, 0x3340, R9 ;  /* 0x000033400c097816 */ /* 0x000fe20000000009 */
[C---:B0-----:R-:W-:Y:S01]  /*2000*/  IMAD.WIDE R10, R5.reuse, 0x4, R10 ;  /* 0x00000004050a7825 */ /* 0x041fe200078e020a */
[----:B------:R-:W-:-:S02]  /*2010*/  LEA.HI.X R3, R5, UR5, R14, 0x2, P0 ;  /* 0x0000000505037c11 */ /* 0x000fc400080f140e */
[----:B------:R-:W-:Y:S02]  /*2020*/  LEA.HI.X.SX32 R5, R8, UR9, 0x1, P1 ;  /* 0x0000000908057c11 */ /* 0x000fe400088f0eff */
[----:B------:R-:W-:Y:S02]  /*2030*/  PRMT R8, R0, 0x5410, R7 ;  /* 0x0000541000087816 */ /* 0x000fe40000000007 */
[----:B------:R-:W-:Y:S01]  /*2040*/  PRMT R9, R6, 0x5410, R9 ;  /* 0x0000541006097816 */ /* 0x000fe20000000009 */
[----:B---3--:R-:W-:Y:S04]  /*2050*/  STG.E.128 desc[UR6][R10.64], R16 ;  /* 0x000000100a007986 */ /* 0x008fe8000c101d06 */
[----:B----4-:R-:W-:Y:S04]  /*2060*/  STG.E.128 desc[UR6][R2.64+0x800], R20 ;  /* 0x0008001402007986 */ /* 0x010fe8000c101d06 */
[----:B------:R-:W-:Y:S01]  /*2070*/  STG.E.64 desc[UR6][R4.64], R8 ;  /* 0x0000000804007986 */ /* 0x000fe2000c101b06 */
[----:B------:R-:W-:Y:S05]  /*2080*/  EXIT ;  /* 0x000000000000794d */ /* 0x000fea0003800000 */
.L_x_0:
[----:B------:R-:W-:-:S00]  /*2090*/  BRA `(.L_x_0) ;  /* 0xfffffffc00fc7947 */ /* 0x000fc0000383ffff */
[----:B------:R-:W-:-:S00]  /*20a0*/  NOP ;  /* 0x0000000000007918 */ /* 0x000fc00000000000 */
        /* <DEDUP_REMOVED lines=13> */
.L_x_1:


//--------------------- .nv.shared.triton_poi_fused_add_avg_pool2d_relu_threshold_backward_12 --------------------------
	.section	.nv.shared.triton_poi_fused_add_avg_pool2d_relu_threshold_backward_12,"aw",@nobits
	.sectionflags	@""
	.align	16
	.zero		1024


//--------------------- .nv.constant0.triton_poi_fused_add_avg_pool2d_relu_threshold_backward_12 --------------------------
	.section	.nv.constant0.triton_poi_fused_add_avg_pool2d_relu_threshold_backward_12,"a",@progbits
	.sectionflags	@""
	.align	4
.nv.constant0.triton_poi_fused_add_avg_pool2d_relu_threshold_backward_12:
	.zero		572
